//
// Generated by NVIDIA NVVM Compiler
//
// Compiler Build ID: CL-36424714
// Cuda compilation tools, release 13.0, V13.0.88
// Based on NVVM 20.0.0
//

.version 9.0
.target sm_100
.address_size 64

	// .globl	_Z22flash_attention_kernelPK6__halfS1_S1_PS_iiiiii
.extern .shared .align 16 .b8 shmm[];

.visible .entry _Z22flash_attention_kernelPK6__halfS1_S1_PS_iiiiii(
	.param .u64 .ptr .align 1 _Z22flash_attention_kernelPK6__halfS1_S1_PS_iiiiii_param_0,
	.param .u64 .ptr .align 1 _Z22flash_attention_kernelPK6__halfS1_S1_PS_iiiiii_param_1,
	.param .u64 .ptr .align 1 _Z22flash_attention_kernelPK6__halfS1_S1_PS_iiiiii_param_2,
	.param .u64 .ptr .align 1 _Z22flash_attention_kernelPK6__halfS1_S1_PS_iiiiii_param_3,
	.param .u32 _Z22flash_attention_kernelPK6__halfS1_S1_PS_iiiiii_param_4,
	.param .u32 _Z22flash_attention_kernelPK6__halfS1_S1_PS_iiiiii_param_5,
	.param .u32 _Z22flash_attention_kernelPK6__halfS1_S1_PS_iiiiii_param_6,
	.param .u32 _Z22flash_attention_kernelPK6__halfS1_S1_PS_iiiiii_param_7,
	.param .u32 _Z22flash_attention_kernelPK6__halfS1_S1_PS_iiiiii_param_8,
	.param .u32 _Z22flash_attention_kernelPK6__halfS1_S1_PS_iiiiii_param_9
)
{
	.reg .pred 	%p<157>;
	.reg .b16 	%rs<77>;
	.reg .b32 	%r<581>;
	.reg .b32 	%f<392>;
	.reg .b64 	%rd<37>;

	ld.param.u64 	%rd6, [_Z22flash_attention_kernelPK6__halfS1_S1_PS_iiiiii_param_0];
	ld.param.u64 	%rd7, [_Z22flash_attention_kernelPK6__halfS1_S1_PS_iiiiii_param_1];
	ld.param.u64 	%rd8, [_Z22flash_attention_kernelPK6__halfS1_S1_PS_iiiiii_param_2];
	ld.param.u64 	%rd9, [_Z22flash_attention_kernelPK6__halfS1_S1_PS_iiiiii_param_3];
	ld.param.u32 	%r146, [_Z22flash_attention_kernelPK6__halfS1_S1_PS_iiiiii_param_7];
	ld.param.u32 	%r147, [_Z22flash_attention_kernelPK6__halfS1_S1_PS_iiiiii_param_8];
	ld.param.u32 	%r148, [_Z22flash_attention_kernelPK6__halfS1_S1_PS_iiiiii_param_9];
	cvta.to.global.u64 	%rd1, %rd6;
	cvta.to.global.u64 	%rd2, %rd8;
	cvta.to.global.u64 	%rd3, %rd7;
	cvta.to.global.u64 	%rd4, %rd9;
	mov.u32 	%r1, %ctaid.x;
	mov.u32 	%r2, %ctaid.y;
	mov.u32 	%r3, %ctaid.z;
	mov.u32 	%r149, %tid.x;
	shr.u32 	%r4, %r149, 5;
	and.b32  	%r5, %r149, 31;
	div.s32 	%r6, %r147, %r148;
	setp.lt.s32 	%p2, %r6, 1;
	@%p2 bra 	$L__BB0_31;
	setp.lt.s32 	%p3, %r146, 32;
	mul.lo.s32 	%r7, %r6, %r4;
	@%p3 bra 	$L__BB0_17;
	ld.param.u32 	%r542, [_Z22flash_attention_kernelPK6__halfS1_S1_PS_iiiiii_param_6];
	ld.param.u32 	%r539, [_Z22flash_attention_kernelPK6__halfS1_S1_PS_iiiiii_param_5];
	shr.u32 	%r151, %r146, 5;
	add.s32 	%r8, %r151, -1;
	and.b32  	%r9, %r151, 15;
	add.s32 	%r10, %r9, -1;
	and.b32  	%r11, %r151, 7;
	add.s32 	%r12, %r11, -1;
	and.b32  	%r13, %r151, 67108848;
	and.b32  	%r14, %r151, 3;
	mad.lo.s32 	%r152, %r539, %r1, %r2;
	mul.lo.s32 	%r153, %r147, %r3;
	mad.lo.s32 	%r154, %r152, %r542, %r153;
	mad.lo.s32 	%r15, %r154, %r146, %r5;
	mov.b32 	%r546, 0;
$L__BB0_3:
	setp.lt.u32 	%p4, %r8, 15;
	add.s32 	%r156, %r546, %r7;
	mul.lo.s32 	%r157, %r156, %r146;
	add.s32 	%r17, %r15, %r157;
	add.s32 	%r18, %r157, %r5;
	mov.b32 	%r549, 0;
	@%p4 bra 	$L__BB0_6;
	mov.b32 	%r547, 0;
$L__BB0_5:
	.pragma "nounroll";
	shl.b32 	%r159, %r547, 5;
	add.s32 	%r160, %r17, %r159;
	mul.wide.s32 	%rd10, %r160, 2;
	add.s64 	%rd11, %rd1, %rd10;
	ld.global.nc.u16 	%rs1, [%rd11];
	// begin inline asm
	{  cvt.f32.f16 %f38, %rs1;}

	// end inline asm
	add.s32 	%r161, %r18, %r159;
	shl.b32 	%r162, %r161, 2;
	mov.u32 	%r163, shmm;
	add.s32 	%r164, %r163, %r162;
	st.shared.f32 	[%r164], %f38;
	ld.global.nc.u16 	%rs2, [%rd11+64];
	// begin inline asm
	{  cvt.f32.f16 %f39, %rs2;}

	// end inline asm
	st.shared.f32 	[%r164+128], %f39;
	ld.global.nc.u16 	%rs3, [%rd11+128];
	// begin inline asm
	{  cvt.f32.f16 %f40, %rs3;}

	// end inline asm
	st.shared.f32 	[%r164+256], %f40;
	ld.global.nc.u16 	%rs4, [%rd11+192];
	// begin inline asm
	{  cvt.f32.f16 %f41, %rs4;}

	// end inline asm
	st.shared.f32 	[%r164+384], %f41;
	ld.global.nc.u16 	%rs5, [%rd11+256];
	// begin inline asm
	{  cvt.f32.f16 %f42, %rs5;}

	// end inline asm
	st.shared.f32 	[%r164+512], %f42;
	ld.global.nc.u16 	%rs6, [%rd11+320];
	// begin inline asm
	{  cvt.f32.f16 %f43, %rs6;}

	// end inline asm
	st.shared.f32 	[%r164+640], %f43;
	ld.global.nc.u16 	%rs7, [%rd11+384];
	// begin inline asm
	{  cvt.f32.f16 %f44, %rs7;}

	// end inline asm
	st.shared.f32 	[%r164+768], %f44;
	ld.global.nc.u16 	%rs8, [%rd11+448];
	// begin inline asm
	{  cvt.f32.f16 %f45, %rs8;}

	// end inline asm
	st.shared.f32 	[%r164+896], %f45;
	ld.global.nc.u16 	%rs9, [%rd11+512];
	// begin inline asm
	{  cvt.f32.f16 %f46, %rs9;}

	// end inline asm
	st.shared.f32 	[%r164+1024], %f46;
	ld.global.nc.u16 	%rs10, [%rd11+576];
	// begin inline asm
	{  cvt.f32.f16 %f47, %rs10;}

	// end inline asm
	st.shared.f32 	[%r164+1152], %f47;
	ld.global.nc.u16 	%rs11, [%rd11+640];
	// begin inline asm
	{  cvt.f32.f16 %f48, %rs11;}

	// end inline asm
	st.shared.f32 	[%r164+1280], %f48;
	ld.global.nc.u16 	%rs12, [%rd11+704];
	// begin inline asm
	{  cvt.f32.f16 %f49, %rs12;}

	// end inline asm
	st.shared.f32 	[%r164+1408], %f49;
	ld.global.nc.u16 	%rs13, [%rd11+768];
	// begin inline asm
	{  cvt.f32.f16 %f50, %rs13;}

	// end inline asm
	st.shared.f32 	[%r164+1536], %f50;
	ld.global.nc.u16 	%rs14, [%rd11+832];
	// begin inline asm
	{  cvt.f32.f16 %f51, %rs14;}

	// end inline asm
	st.shared.f32 	[%r164+1664], %f51;
	ld.global.nc.u16 	%rs15, [%rd11+896];
	// begin inline asm
	{  cvt.f32.f16 %f52, %rs15;}

	// end inline asm
	st.shared.f32 	[%r164+1792], %f52;
	ld.global.nc.u16 	%rs16, [%rd11+960];
	// begin inline asm
	{  cvt.f32.f16 %f53, %rs16;}

	// end inline asm
	st.shared.f32 	[%r164+1920], %f53;
	add.s32 	%r547, %r547, 16;
	setp.ne.s32 	%p5, %r547, %r13;
	mov.u32 	%r549, %r13;
	@%p5 bra 	$L__BB0_5;
$L__BB0_6:
	setp.eq.s32 	%p6, %r9, 0;
	@%p6 bra 	$L__BB0_16;
	setp.lt.u32 	%p7, %r10, 7;
	@%p7 bra 	$L__BB0_9;
	shl.b32 	%r165, %r549, 5;
	add.s32 	%r166, %r17, %r165;
	mul.wide.s32 	%rd12, %r166, 2;
	add.s64 	%rd13, %rd1, %rd12;
	ld.global.nc.u16 	%rs17, [%rd13];
	// begin inline asm
	{  cvt.f32.f16 %f54, %rs17;}

	// end inline asm
	add.s32 	%r167, %r18, %r165;
	shl.b32 	%r168, %r167, 2;
	mov.u32 	%r169, shmm;
	add.s32 	%r170, %r169, %r168;
	st.shared.f32 	[%r170], %f54;
	ld.global.nc.u16 	%rs18, [%rd13+64];
	// begin inline asm
	{  cvt.f32.f16 %f55, %rs18;}

	// end inline asm
	st.shared.f32 	[%r170+128], %f55;
	ld.global.nc.u16 	%rs19, [%rd13+128];
	// begin inline asm
	{  cvt.f32.f16 %f56, %rs19;}

	// end inline asm
	st.shared.f32 	[%r170+256], %f56;
	ld.global.nc.u16 	%rs20, [%rd13+192];
	// begin inline asm
	{  cvt.f32.f16 %f57, %rs20;}

	// end inline asm
	st.shared.f32 	[%r170+384], %f57;
	ld.global.nc.u16 	%rs21, [%rd13+256];
	// begin inline asm
	{  cvt.f32.f16 %f58, %rs21;}

	// end inline asm
	st.shared.f32 	[%r170+512], %f58;
	ld.global.nc.u16 	%rs22, [%rd13+320];
	// begin inline asm
	{  cvt.f32.f16 %f59, %rs22;}

	// end inline asm
	st.shared.f32 	[%r170+640], %f59;
	ld.global.nc.u16 	%rs23, [%rd13+384];
	// begin inline asm
	{  cvt.f32.f16 %f60, %rs23;}

	// end inline asm
	st.shared.f32 	[%r170+768], %f60;
	ld.global.nc.u16 	%rs24, [%rd13+448];
	// begin inline asm
	{  cvt.f32.f16 %f61, %rs24;}

	// end inline asm
	st.shared.f32 	[%r170+896], %f61;
	add.s32 	%r549, %r549, 8;
$L__BB0_9:
	setp.eq.s32 	%p8, %r11, 0;
	@%p8 bra 	$L__BB0_16;
	setp.lt.u32 	%p9, %r12, 3;
	@%p9 bra 	$L__BB0_12;
	shl.b32 	%r171, %r549, 5;
	add.s32 	%r172, %r17, %r171;
	mul.wide.s32 	%rd14, %r172, 2;
	add.s64 	%rd15, %rd1, %rd14;
	ld.global.nc.u16 	%rs25, [%rd15];
	// begin inline asm
	{  cvt.f32.f16 %f62, %rs25;}

	// end inline asm
	add.s32 	%r173, %r18, %r171;
	shl.b32 	%r174, %r173, 2;
	mov.u32 	%r175, shmm;
	add.s32 	%r176, %r175, %r174;
	st.shared.f32 	[%r176], %f62;
	ld.global.nc.u16 	%rs26, [%rd15+64];
	// begin inline asm
	{  cvt.f32.f16 %f63, %rs26;}

	// end inline asm
	st.shared.f32 	[%r176+128], %f63;
	ld.global.nc.u16 	%rs27, [%rd15+128];
	// begin inline asm
	{  cvt.f32.f16 %f64, %rs27;}

	// end inline asm
	st.shared.f32 	[%r176+256], %f64;
	ld.global.nc.u16 	%rs28, [%rd15+192];
	// begin inline asm
	{  cvt.f32.f16 %f65, %rs28;}

	// end inline asm
	st.shared.f32 	[%r176+384], %f65;
	add.s32 	%r549, %r549, 4;
$L__BB0_12:
	setp.eq.s32 	%p10, %r14, 0;
	@%p10 bra 	$L__BB0_16;
	setp.eq.s32 	%p11, %r14, 1;
	shl.b32 	%r177, %r549, 5;
	add.s32 	%r178, %r17, %r177;
	mul.wide.s32 	%rd16, %r178, 2;
	add.s64 	%rd5, %rd1, %rd16;
	ld.global.nc.u16 	%rs29, [%rd5];
	// begin inline asm
	{  cvt.f32.f16 %f66, %rs29;}

	// end inline asm
	add.s32 	%r179, %r18, %r177;
	shl.b32 	%r180, %r179, 2;
	mov.u32 	%r181, shmm;
	add.s32 	%r26, %r181, %r180;
	st.shared.f32 	[%r26], %f66;
	@%p11 bra 	$L__BB0_16;
	setp.eq.s32 	%p12, %r14, 2;
	ld.global.nc.u16 	%rs30, [%rd5+64];
	// begin inline asm
	{  cvt.f32.f16 %f67, %rs30;}

	// end inline asm
	st.shared.f32 	[%r26+128], %f67;
	@%p12 bra 	$L__BB0_16;
	ld.global.nc.u16 	%rs31, [%rd5+128];
	// begin inline asm
	{  cvt.f32.f16 %f68, %rs31;}

	// end inline asm
	st.shared.f32 	[%r26+256], %f68;
$L__BB0_16:
	add.s32 	%r546, %r546, 1;
	setp.ne.s32 	%p13, %r546, %r6;
	@%p13 bra 	$L__BB0_3;
$L__BB0_17:
	setp.lt.s32 	%p14, %r146, 32;
	@%p14 bra 	$L__BB0_31;
	shr.u32 	%r183, %r146, 5;
	add.s32 	%r28, %r183, -1;
	and.b32  	%r29, %r183, 7;
	add.s32 	%r30, %r29, -1;
	and.b32  	%r31, %r183, 3;
	and.b32  	%r32, %r183, 67108856;
	and.b32  	%r33, %r146, 32;
	mad.lo.s32 	%r34, %r147, 3, %r7;
	mov.b32 	%r551, 0;
$L__BB0_19:
	setp.lt.u32 	%p15, %r28, 7;
	add.s32 	%r185, %r34, %r551;
	mad.lo.s32 	%r36, %r185, %r146, %r5;
	mov.b32 	%r554, 0;
	@%p15 bra 	$L__BB0_22;
	mov.b32 	%r552, 0;
$L__BB0_21:
	.pragma "nounroll";
	shl.b32 	%r187, %r552, 5;
	add.s32 	%r188, %r36, %r187;
	shl.b32 	%r189, %r188, 2;
	mov.u32 	%r190, shmm;
	add.s32 	%r191, %r190, %r189;
	mov.b32 	%r192, 0;
	st.shared.u32 	[%r191], %r192;
	st.shared.u32 	[%r191+128], %r192;
	st.shared.u32 	[%r191+256], %r192;
	st.shared.u32 	[%r191+384], %r192;
	st.shared.u32 	[%r191+512], %r192;
	st.shared.u32 	[%r191+640], %r192;
	st.shared.u32 	[%r191+768], %r192;
	st.shared.u32 	[%r191+896], %r192;
	add.s32 	%r552, %r552, 8;
	setp.ne.s32 	%p16, %r552, %r32;
	mov.u32 	%r554, %r32;
	@%p16 bra 	$L__BB0_21;
$L__BB0_22:
	setp.eq.s32 	%p17, %r29, 0;
	@%p17 bra 	$L__BB0_30;
	setp.lt.u32 	%p18, %r30, 3;
	@%p18 bra 	$L__BB0_25;
	shl.b32 	%r193, %r554, 5;
	add.s32 	%r194, %r36, %r193;
	shl.b32 	%r195, %r194, 2;
	mov.u32 	%r196, shmm;
	add.s32 	%r197, %r196, %r195;
	mov.b32 	%r198, 0;
	st.shared.u32 	[%r197], %r198;
	st.shared.u32 	[%r197+128], %r198;
	st.shared.u32 	[%r197+256], %r198;
	st.shared.u32 	[%r197+384], %r198;
	add.s32 	%r554, %r554, 4;
$L__BB0_25:
	setp.eq.s32 	%p19, %r31, 0;
	@%p19 bra 	$L__BB0_30;
	setp.eq.s32 	%p20, %r31, 1;
	@%p20 bra 	$L__BB0_28;
	shl.b32 	%r199, %r554, 5;
	add.s32 	%r200, %r36, %r199;
	shl.b32 	%r201, %r200, 2;
	mov.u32 	%r202, shmm;
	add.s32 	%r203, %r202, %r201;
	mov.b32 	%r204, 0;
	st.shared.u32 	[%r203], %r204;
	st.shared.u32 	[%r203+128], %r204;
	add.s32 	%r554, %r554, 2;
$L__BB0_28:
	setp.eq.s32 	%p21, %r33, 0;
	@%p21 bra 	$L__BB0_30;
	shl.b32 	%r205, %r554, 5;
	add.s32 	%r206, %r36, %r205;
	shl.b32 	%r207, %r206, 2;
	mov.u32 	%r208, shmm;
	add.s32 	%r209, %r208, %r207;
	mov.b32 	%r210, 0;
	st.shared.u32 	[%r209], %r210;
$L__BB0_30:
	add.s32 	%r551, %r551, 1;
	setp.ne.s32 	%p22, %r551, %r6;
	@%p22 bra 	$L__BB0_19;
$L__BB0_31:
	setp.ne.s32 	%p23, %r5, 0;
	@%p23 bra 	$L__BB0_33;
	mul.lo.s32 	%r211, %r146, %r147;
	shl.b32 	%r212, %r211, 2;
	shl.b32 	%r213, %r4, 2;
	add.s32 	%r214, %r212, %r213;
	shl.b32 	%r215, %r214, 2;
	mov.u32 	%r216, shmm;
	add.s32 	%r217, %r216, %r215;
	mov.f32 	%f69, 0f00000000;
	mov.f32 	%f70, 0fFF800000;
	st.shared.v4.f32 	[%r217], {%f70, %f69, %f70, %f69};
$L__BB0_33:
	ld.param.u32 	%r543, [_Z22flash_attention_kernelPK6__halfS1_S1_PS_iiiiii_param_6];
	bar.sync 	0;
	div.s32 	%r45, %r543, %r147;
	setp.lt.s32 	%p24, %r45, 1;
	@%p24 bra 	$L__BB0_119;
	shr.s32 	%r219, %r146, 31;
	shr.u32 	%r220, %r219, 27;
	add.s32 	%r221, %r146, %r220;
	shr.s32 	%r222, %r221, 5;
	mul.lo.s32 	%r46, %r6, %r4;
	mul.lo.s32 	%r47, %r147, %r146;
	cvt.rn.f32.s32 	%f1, %r146;
	shl.b32 	%r48, %r147, 1;
	shl.b32 	%r223, %r47, 2;
	shl.b32 	%r224, %r4, 2;
	add.s32 	%r49, %r223, %r224;
	add.s32 	%r225, %r48, %r5;
	add.s32 	%r50, %r225, %r223;
	mul.lo.s32 	%r51, %r225, %r146;
	add.s32 	%r52, %r222, -1;
	and.b32  	%r53, %r222, 7;
	add.s32 	%r54, %r53, -1;
	and.b32  	%r55, %r222, 3;
	and.b32  	%r56, %r222, 67108856;
	and.b32  	%r57, %r222, 1;
	min.s32 	%r226, %r6, %r147;
	setp.lt.s32 	%p1, %r226, 1;
	and.b32  	%r58, %r147, 3;
	and.b32  	%r59, %r147, 2147483644;
	and.b32  	%r60, %r146, 3;
	and.b32  	%r61, %r146, 2147483644;
	mov.b32 	%r556, 0;
$L__BB0_35:
	setp.lt.s32 	%p25, %r6, 1;
	@%p25 bra 	$L__BB0_50;
	setp.lt.s32 	%p26, %r146, 32;
	@%p26 bra 	$L__BB0_50;
	ld.param.u32 	%r544, [_Z22flash_attention_kernelPK6__halfS1_S1_PS_iiiiii_param_6];
	ld.param.u32 	%r540, [_Z22flash_attention_kernelPK6__halfS1_S1_PS_iiiiii_param_5];
	mul.lo.s32 	%r228, %r556, %r147;
	mov.u32 	%r229, %ctaid.x;
	mov.u32 	%r230, %ctaid.y;
	mad.lo.s32 	%r231, %r540, %r229, %r230;
	mad.lo.s32 	%r232, %r231, %r544, %r228;
	mad.lo.s32 	%r63, %r232, %r146, %r5;
	mov.b32 	%r557, 0;
$L__BB0_38:
	setp.lt.u32 	%p27, %r52, 7;
	add.s32 	%r234, %r557, %r46;
	mul.lo.s32 	%r235, %r234, %r146;
	add.s32 	%r65, %r63, %r235;
	add.s32 	%r236, %r47, %r5;
	add.s32 	%r66, %r236, %r235;
	mov.b32 	%r560, 0;
	@%p27 bra 	$L__BB0_41;
	mov.b32 	%r558, 0;
$L__BB0_40:
	.pragma "nounroll";
	shl.b32 	%r238, %r558, 5;
	add.s32 	%r239, %r65, %r238;
	mul.wide.s32 	%rd17, %r239, 2;
	add.s64 	%rd18, %rd3, %rd17;
	ld.global.nc.u16 	%rs32, [%rd18];
	// begin inline asm
	{  cvt.f32.f16 %f71, %rs32;}

	// end inline asm
	add.s32 	%r240, %r66, %r238;
	shl.b32 	%r241, %r240, 2;
	mov.u32 	%r242, shmm;
	add.s32 	%r243, %r242, %r241;
	st.shared.f32 	[%r243], %f71;
	add.s64 	%rd19, %rd2, %rd17;
	ld.global.nc.u16 	%rs33, [%rd19];
	// begin inline asm
	{  cvt.f32.f16 %f72, %rs33;}

	// end inline asm
	shl.b32 	%r244, %r47, 2;
	add.s32 	%r245, %r243, %r244;
	st.shared.f32 	[%r245], %f72;
	ld.global.nc.u16 	%rs34, [%rd18+64];
	// begin inline asm
	{  cvt.f32.f16 %f73, %rs34;}

	// end inline asm
	st.shared.f32 	[%r243+128], %f73;
	ld.global.nc.u16 	%rs35, [%rd19+64];
	// begin inline asm
	{  cvt.f32.f16 %f74, %rs35;}

	// end inline asm
	st.shared.f32 	[%r245+128], %f74;
	ld.global.nc.u16 	%rs36, [%rd18+128];
	// begin inline asm
	{  cvt.f32.f16 %f75, %rs36;}

	// end inline asm
	st.shared.f32 	[%r243+256], %f75;
	ld.global.nc.u16 	%rs37, [%rd19+128];
	// begin inline asm
	{  cvt.f32.f16 %f76, %rs37;}

	// end inline asm
	st.shared.f32 	[%r245+256], %f76;
	ld.global.nc.u16 	%rs38, [%rd18+192];
	// begin inline asm
	{  cvt.f32.f16 %f77, %rs38;}

	// end inline asm
	st.shared.f32 	[%r243+384], %f77;
	ld.global.nc.u16 	%rs39, [%rd19+192];
	// begin inline asm
	{  cvt.f32.f16 %f78, %rs39;}

	// end inline asm
	st.shared.f32 	[%r245+384], %f78;
	ld.global.nc.u16 	%rs40, [%rd18+256];
	// begin inline asm
	{  cvt.f32.f16 %f79, %rs40;}

	// end inline asm
	st.shared.f32 	[%r243+512], %f79;
	ld.global.nc.u16 	%rs41, [%rd19+256];
	// begin inline asm
	{  cvt.f32.f16 %f80, %rs41;}

	// end inline asm
	st.shared.f32 	[%r245+512], %f80;
	ld.global.nc.u16 	%rs42, [%rd18+320];
	// begin inline asm
	{  cvt.f32.f16 %f81, %rs42;}

	// end inline asm
	st.shared.f32 	[%r243+640], %f81;
	ld.global.nc.u16 	%rs43, [%rd19+320];
	// begin inline asm
	{  cvt.f32.f16 %f82, %rs43;}

	// end inline asm
	st.shared.f32 	[%r245+640], %f82;
	ld.global.nc.u16 	%rs44, [%rd18+384];
	// begin inline asm
	{  cvt.f32.f16 %f83, %rs44;}

	// end inline asm
	st.shared.f32 	[%r243+768], %f83;
	ld.global.nc.u16 	%rs45, [%rd19+384];
	// begin inline asm
	{  cvt.f32.f16 %f84, %rs45;}

	// end inline asm
	st.shared.f32 	[%r245+768], %f84;
	ld.global.nc.u16 	%rs46, [%rd18+448];
	// begin inline asm
	{  cvt.f32.f16 %f85, %rs46;}

	// end inline asm
	st.shared.f32 	[%r243+896], %f85;
	ld.global.nc.u16 	%rs47, [%rd19+448];
	// begin inline asm
	{  cvt.f32.f16 %f86, %rs47;}

	// end inline asm
	st.shared.f32 	[%r245+896], %f86;
	add.s32 	%r558, %r558, 8;
	setp.ne.s32 	%p28, %r558, %r56;
	mov.u32 	%r560, %r56;
	@%p28 bra 	$L__BB0_40;
$L__BB0_41:
	setp.eq.s32 	%p29, %r53, 0;
	@%p29 bra 	$L__BB0_49;
	setp.lt.u32 	%p30, %r54, 3;
	@%p30 bra 	$L__BB0_44;
	shl.b32 	%r246, %r560, 5;
	add.s32 	%r247, %r65, %r246;
	mul.wide.s32 	%rd20, %r247, 2;
	add.s64 	%rd21, %rd3, %rd20;
	ld.global.nc.u16 	%rs48, [%rd21];
	// begin inline asm
	{  cvt.f32.f16 %f87, %rs48;}

	// end inline asm
	add.s32 	%r248, %r66, %r246;
	shl.b32 	%r249, %r248, 2;
	mov.u32 	%r250, shmm;
	add.s32 	%r251, %r250, %r249;
	st.shared.f32 	[%r251], %f87;
	add.s64 	%rd22, %rd2, %rd20;
	ld.global.nc.u16 	%rs49, [%rd22];
	// begin inline asm
	{  cvt.f32.f16 %f88, %rs49;}

	// end inline asm
	shl.b32 	%r252, %r47, 2;
	add.s32 	%r253, %r251, %r252;
	st.shared.f32 	[%r253], %f88;
	ld.global.nc.u16 	%rs50, [%rd21+64];
	// begin inline asm
	{  cvt.f32.f16 %f89, %rs50;}

	// end inline asm
	st.shared.f32 	[%r251+128], %f89;
	ld.global.nc.u16 	%rs51, [%rd22+64];
	// begin inline asm
	{  cvt.f32.f16 %f90, %rs51;}

	// end inline asm
	st.shared.f32 	[%r253+128], %f90;
	ld.global.nc.u16 	%rs52, [%rd21+128];
	// begin inline asm
	{  cvt.f32.f16 %f91, %rs52;}

	// end inline asm
	st.shared.f32 	[%r251+256], %f91;
	ld.global.nc.u16 	%rs53, [%rd22+128];
	// begin inline asm
	{  cvt.f32.f16 %f92, %rs53;}

	// end inline asm
	st.shared.f32 	[%r253+256], %f92;
	ld.global.nc.u16 	%rs54, [%rd21+192];
	// begin inline asm
	{  cvt.f32.f16 %f93, %rs54;}

	// end inline asm
	st.shared.f32 	[%r251+384], %f93;
	ld.global.nc.u16 	%rs55, [%rd22+192];
	// begin inline asm
	{  cvt.f32.f16 %f94, %rs55;}

	// end inline asm
	st.shared.f32 	[%r253+384], %f94;
	add.s32 	%r560, %r560, 4;
$L__BB0_44:
	setp.eq.s32 	%p31, %r55, 0;
	@%p31 bra 	$L__BB0_49;
	setp.eq.s32 	%p32, %r55, 1;
	@%p32 bra 	$L__BB0_47;
	shl.b32 	%r254, %r560, 5;
	add.s32 	%r255, %r65, %r254;
	mul.wide.s32 	%rd23, %r255, 2;
	add.s64 	%rd24, %rd3, %rd23;
	ld.global.nc.u16 	%rs56, [%rd24];
	// begin inline asm
	{  cvt.f32.f16 %f95, %rs56;}

	// end inline asm
	add.s32 	%r256, %r66, %r254;
	shl.b32 	%r257, %r256, 2;
	mov.u32 	%r258, shmm;
	add.s32 	%r259, %r258, %r257;
	st.shared.f32 	[%r259], %f95;
	add.s64 	%rd25, %rd2, %rd23;
	ld.global.nc.u16 	%rs57, [%rd25];
	// begin inline asm
	{  cvt.f32.f16 %f96, %rs57;}

	// end inline asm
	shl.b32 	%r260, %r47, 2;
	add.s32 	%r261, %r259, %r260;
	st.shared.f32 	[%r261], %f96;
	ld.global.nc.u16 	%rs58, [%rd24+64];
	// begin inline asm
	{  cvt.f32.f16 %f97, %rs58;}

	// end inline asm
	st.shared.f32 	[%r259+128], %f97;
	ld.global.nc.u16 	%rs59, [%rd25+64];
	// begin inline asm
	{  cvt.f32.f16 %f98, %rs59;}

	// end inline asm
	st.shared.f32 	[%r261+128], %f98;
	add.s32 	%r560, %r560, 2;
$L__BB0_47:
	setp.eq.s32 	%p33, %r57, 0;
	@%p33 bra 	$L__BB0_49;
	shl.b32 	%r262, %r560, 5;
	add.s32 	%r263, %r65, %r262;
	mul.wide.s32 	%rd26, %r263, 2;
	add.s64 	%rd27, %rd3, %rd26;
	ld.global.nc.u16 	%rs60, [%rd27];
	// begin inline asm
	{  cvt.f32.f16 %f99, %rs60;}

	// end inline asm
	add.s32 	%r264, %r66, %r262;
	shl.b32 	%r265, %r264, 2;
	mov.u32 	%r266, shmm;
	add.s32 	%r267, %r266, %r265;
	st.shared.f32 	[%r267], %f99;
	add.s64 	%rd28, %rd2, %rd26;
	ld.global.nc.u16 	%rs61, [%rd28];
	// begin inline asm
	{  cvt.f32.f16 %f100, %rs61;}

	// end inline asm
	shl.b32 	%r268, %r47, 2;
	add.s32 	%r269, %r267, %r268;
	st.shared.f32 	[%r269], %f100;
$L__BB0_49:
	add.s32 	%r557, %r557, 1;
	setp.ne.s32 	%p34, %r557, %r6;
	@%p34 bra 	$L__BB0_38;
$L__BB0_50:
	bar.sync 	0;
	@%p1 bra 	$L__BB0_91;
	setp.gt.s32 	%p35, %r146, 31;
	@%p35 bra 	$L__BB0_74;
	mov.b32 	%r568, 0;
$L__BB0_53:
	setp.lt.u32 	%p36, %r147, 4;
	shl.b32 	%r272, %r146, 2;
	add.s32 	%r273, %r46, %r272;
	add.s32 	%r274, %r273, %r568;
	mad.lo.s32 	%r90, %r274, %r147, %r48;
	mov.b32 	%r570, 0;
	@%p36 bra 	$L__BB0_64;
	mov.b32 	%r569, 0;
$L__BB0_55:
	setp.ne.s32 	%p37, %r5, 0;
	mov.b32 	%r276, 0;
	shfl.sync.down.b32	%r277|%p38, %r276, 16, 31, -1;
	mov.b32 	%f101, %r277;
	add.f32 	%f102, %f101, 0f00000000;
	mov.b32 	%r278, %f102;
	shfl.sync.down.b32	%r279|%p39, %r278, 8, 31, -1;
	mov.b32 	%f103, %r279;
	add.f32 	%f104, %f102, %f103;
	mov.b32 	%r280, %f104;
	shfl.sync.down.b32	%r281|%p40, %r280, 4, 31, -1;
	mov.b32 	%f105, %r281;
	add.f32 	%f106, %f104, %f105;
	mov.b32 	%r282, %f106;
	shfl.sync.down.b32	%r283|%p41, %r282, 2, 31, -1;
	mov.b32 	%f107, %r283;
	add.f32 	%f108, %f106, %f107;
	mov.b32 	%r284, %f108;
	shfl.sync.down.b32	%r285|%p42, %r284, 1, 31, -1;
	mov.b32 	%f109, %r285;
	add.f32 	%f15, %f108, %f109;
	rsqrt.approx.f32 	%f16, %f1;
	add.s32 	%r286, %r90, %r569;
	shl.b32 	%r287, %r286, 2;
	mov.u32 	%r288, shmm;
	add.s32 	%r92, %r288, %r287;
	@%p37 bra 	$L__BB0_57;
	mul.f32 	%f110, %f15, %f16;
	st.shared.f32 	[%r92], %f110;
$L__BB0_57:
	setp.ne.s32 	%p43, %r5, 0;
	mov.b32 	%r289, 0;
	shfl.sync.down.b32	%r290|%p44, %r289, 16, 31, -1;
	mov.b32 	%f111, %r290;
	add.f32 	%f112, %f111, 0f00000000;
	mov.b32 	%r291, %f112;
	shfl.sync.down.b32	%r292|%p45, %r291, 8, 31, -1;
	mov.b32 	%f113, %r292;
	add.f32 	%f114, %f112, %f113;
	mov.b32 	%r293, %f114;
	shfl.sync.down.b32	%r294|%p46, %r293, 4, 31, -1;
	mov.b32 	%f115, %r294;
	add.f32 	%f116, %f114, %f115;
	mov.b32 	%r295, %f116;
	shfl.sync.down.b32	%r296|%p47, %r295, 2, 31, -1;
	mov.b32 	%f117, %r296;
	add.f32 	%f118, %f116, %f117;
	mov.b32 	%r297, %f118;
	shfl.sync.down.b32	%r298|%p48, %r297, 1, 31, -1;
	mov.b32 	%f119, %r298;
	add.f32 	%f17, %f118, %f119;
	@%p43 bra 	$L__BB0_59;
	mul.f32 	%f120, %f17, %f16;
	st.shared.f32 	[%r92+4], %f120;
$L__BB0_59:
	setp.ne.s32 	%p49, %r5, 0;
	mov.b32 	%r299, 0;
	shfl.sync.down.b32	%r300|%p50, %r299, 16, 31, -1;
	mov.b32 	%f121, %r300;
	add.f32 	%f122, %f121, 0f00000000;
	mov.b32 	%r301, %f122;
	shfl.sync.down.b32	%r302|%p51, %r301, 8, 31, -1;
	mov.b32 	%f123, %r302;
	add.f32 	%f124, %f122, %f123;
	mov.b32 	%r303, %f124;
	shfl.sync.down.b32	%r304|%p52, %r303, 4, 31, -1;
	mov.b32 	%f125, %r304;
	add.f32 	%f126, %f124, %f125;
	mov.b32 	%r305, %f126;
	shfl.sync.down.b32	%r306|%p53, %r305, 2, 31, -1;
	mov.b32 	%f127, %r306;
	add.f32 	%f128, %f126, %f127;
	mov.b32 	%r307, %f128;
	shfl.sync.down.b32	%r308|%p54, %r307, 1, 31, -1;
	mov.b32 	%f129, %r308;
	add.f32 	%f18, %f128, %f129;
	@%p49 bra 	$L__BB0_61;
	mul.f32 	%f130, %f18, %f16;
	st.shared.f32 	[%r92+8], %f130;
$L__BB0_61:
	setp.ne.s32 	%p55, %r5, 0;
	mov.b32 	%r309, 0;
	shfl.sync.down.b32	%r310|%p56, %r309, 16, 31, -1;
	mov.b32 	%f131, %r310;
	add.f32 	%f132, %f131, 0f00000000;
	mov.b32 	%r311, %f132;
	shfl.sync.down.b32	%r312|%p57, %r311, 8, 31, -1;
	mov.b32 	%f133, %r312;
	add.f32 	%f134, %f132, %f133;
	mov.b32 	%r313, %f134;
	shfl.sync.down.b32	%r314|%p58, %r313, 4, 31, -1;
	mov.b32 	%f135, %r314;
	add.f32 	%f136, %f134, %f135;
	mov.b32 	%r315, %f136;
	shfl.sync.down.b32	%r316|%p59, %r315, 2, 31, -1;
	mov.b32 	%f137, %r316;
	add.f32 	%f138, %f136, %f137;
	mov.b32 	%r317, %f138;
	shfl.sync.down.b32	%r318|%p60, %r317, 1, 31, -1;
	mov.b32 	%f139, %r318;
	add.f32 	%f140, %f138, %f139;
	mul.f32 	%f19, %f140, %f16;
	@%p55 bra 	$L__BB0_63;
	st.shared.f32 	[%r92+12], %f19;
$L__BB0_63:
	add.s32 	%r569, %r569, 4;
	setp.ne.s32 	%p61, %r569, %r59;
	mov.u32 	%r570, %r59;
	@%p61 bra 	$L__BB0_55;
$L__BB0_64:
	setp.eq.s32 	%p62, %r58, 0;
	@%p62 bra 	$L__BB0_73;
	setp.ne.s32 	%p63, %r5, 0;
	mov.b32 	%r319, 0;
	shfl.sync.down.b32	%r320|%p64, %r319, 16, 31, -1;
	mov.b32 	%f141, %r320;
	add.f32 	%f142, %f141, 0f00000000;
	mov.b32 	%r321, %f142;
	shfl.sync.down.b32	%r322|%p65, %r321, 8, 31, -1;
	mov.b32 	%f143, %r322;
	add.f32 	%f144, %f142, %f143;
	mov.b32 	%r323, %f144;
	shfl.sync.down.b32	%r324|%p66, %r323, 4, 31, -1;
	mov.b32 	%f145, %r324;
	add.f32 	%f146, %f144, %f145;
	mov.b32 	%r325, %f146;
	shfl.sync.down.b32	%r326|%p67, %r325, 2, 31, -1;
	mov.b32 	%f147, %r326;
	add.f32 	%f148, %f146, %f147;
	mov.b32 	%r327, %f148;
	shfl.sync.down.b32	%r328|%p68, %r327, 1, 31, -1;
	mov.b32 	%f149, %r328;
	add.f32 	%f20, %f148, %f149;
	rsqrt.approx.f32 	%f21, %f1;
	add.s32 	%r329, %r90, %r570;
	shl.b32 	%r330, %r329, 2;
	mov.u32 	%r331, shmm;
	add.s32 	%r95, %r331, %r330;
	@%p63 bra 	$L__BB0_67;
	mul.f32 	%f150, %f20, %f21;
	st.shared.f32 	[%r95], %f150;
$L__BB0_67:
	setp.eq.s32 	%p69, %r58, 1;
	@%p69 bra 	$L__BB0_73;
	setp.ne.s32 	%p70, %r5, 0;
	mov.b32 	%r332, 0;
	shfl.sync.down.b32	%r333|%p71, %r332, 16, 31, -1;
	mov.b32 	%f151, %r333;
	add.f32 	%f152, %f151, 0f00000000;
	mov.b32 	%r334, %f152;
	shfl.sync.down.b32	%r335|%p72, %r334, 8, 31, -1;
	mov.b32 	%f153, %r335;
	add.f32 	%f154, %f152, %f153;
	mov.b32 	%r336, %f154;
	shfl.sync.down.b32	%r337|%p73, %r336, 4, 31, -1;
	mov.b32 	%f155, %r337;
	add.f32 	%f156, %f154, %f155;
	mov.b32 	%r338, %f156;
	shfl.sync.down.b32	%r339|%p74, %r338, 2, 31, -1;
	mov.b32 	%f157, %r339;
	add.f32 	%f158, %f156, %f157;
	mov.b32 	%r340, %f158;
	shfl.sync.down.b32	%r341|%p75, %r340, 1, 31, -1;
	mov.b32 	%f159, %r341;
	add.f32 	%f22, %f158, %f159;
	@%p70 bra 	$L__BB0_70;
	mul.f32 	%f160, %f22, %f21;
	st.shared.f32 	[%r95+4], %f160;
$L__BB0_70:
	setp.eq.s32 	%p76, %r58, 2;
	@%p76 bra 	$L__BB0_73;
	setp.ne.s32 	%p77, %r5, 0;
	mov.b32 	%r342, 0;
	shfl.sync.down.b32	%r343|%p78, %r342, 16, 31, -1;
	mov.b32 	%f161, %r343;
	add.f32 	%f162, %f161, 0f00000000;
	mov.b32 	%r344, %f162;
	shfl.sync.down.b32	%r345|%p79, %r344, 8, 31, -1;
	mov.b32 	%f163, %r345;
	add.f32 	%f164, %f162, %f163;
	mov.b32 	%r346, %f164;
	shfl.sync.down.b32	%r347|%p80, %r346, 4, 31, -1;
	mov.b32 	%f165, %r347;
	add.f32 	%f166, %f164, %f165;
	mov.b32 	%r348, %f166;
	shfl.sync.down.b32	%r349|%p81, %r348, 2, 31, -1;
	mov.b32 	%f167, %r349;
	add.f32 	%f168, %f166, %f167;
	mov.b32 	%r350, %f168;
	shfl.sync.down.b32	%r351|%p82, %r350, 1, 31, -1;
	mov.b32 	%f169, %r351;
	add.f32 	%f170, %f168, %f169;
	mul.f32 	%f23, %f170, %f21;
	@%p77 bra 	$L__BB0_73;
	st.shared.f32 	[%r95+8], %f23;
$L__BB0_73:
	add.s32 	%r568, %r568, 1;
	setp.ne.s32 	%p83, %r568, %r6;
	@%p83 bra 	$L__BB0_53;
	bra.uni 	$L__BB0_91;
$L__BB0_74:
	mov.b32 	%r562, 0;
$L__BB0_75:
	add.s32 	%r354, %r562, %r46;
	mad.lo.s32 	%r76, %r354, %r146, %r5;
	shl.b32 	%r355, %r146, 2;
	add.s32 	%r356, %r46, %r355;
	add.s32 	%r357, %r356, %r562;
	mad.lo.s32 	%r77, %r357, %r147, %r48;
	mov.b32 	%r563, 0;
$L__BB0_76:
	setp.lt.u32 	%p84, %r52, 7;
	add.s32 	%r359, %r563, %r147;
	mad.lo.s32 	%r79, %r359, %r146, %r5;
	mov.f32 	%f391, 0f00000000;
	mov.b32 	%r566, 0;
	@%p84 bra 	$L__BB0_79;
	mov.f32 	%f391, 0f00000000;
	mov.b32 	%r564, 0;
$L__BB0_78:
	.pragma "nounroll";
	shl.b32 	%r361, %r564, 5;
	add.s32 	%r362, %r76, %r361;
	shl.b32 	%r363, %r362, 2;
	mov.u32 	%r364, shmm;
	add.s32 	%r365, %r364, %r363;
	ld.shared.f32 	%f174, [%r365];
	add.s32 	%r366, %r79, %r361;
	shl.b32 	%r367, %r366, 2;
	add.s32 	%r368, %r364, %r367;
	ld.shared.f32 	%f175, [%r368];
	fma.rn.f32 	%f176, %f174, %f175, %f391;
	ld.shared.f32 	%f177, [%r365+128];
	ld.shared.f32 	%f178, [%r368+128];
	fma.rn.f32 	%f179, %f177, %f178, %f176;
	ld.shared.f32 	%f180, [%r365+256];
	ld.shared.f32 	%f181, [%r368+256];
	fma.rn.f32 	%f182, %f180, %f181, %f179;
	ld.shared.f32 	%f183, [%r365+384];
	ld.shared.f32 	%f184, [%r368+384];
	fma.rn.f32 	%f185, %f183, %f184, %f182;
	ld.shared.f32 	%f186, [%r365+512];
	ld.shared.f32 	%f187, [%r368+512];
	fma.rn.f32 	%f188, %f186, %f187, %f185;
	ld.shared.f32 	%f189, [%r365+640];
	ld.shared.f32 	%f190, [%r368+640];
	fma.rn.f32 	%f191, %f189, %f190, %f188;
	ld.shared.f32 	%f192, [%r365+768];
	ld.shared.f32 	%f193, [%r368+768];
	fma.rn.f32 	%f194, %f192, %f193, %f191;
	ld.shared.f32 	%f195, [%r365+896];
	ld.shared.f32 	%f196, [%r368+896];
	fma.rn.f32 	%f391, %f195, %f196, %f194;
	add.s32 	%r564, %r564, 8;
	setp.eq.s32 	%p85, %r564, %r56;
	mov.u32 	%r566, %r56;
	@%p85 bra 	$L__BB0_79;
	bra.uni 	$L__BB0_78;
$L__BB0_79:
	setp.eq.s32 	%p86, %r53, 0;
	@%p86 bra 	$L__BB0_87;
	setp.lt.u32 	%p87, %r54, 3;
	@%p87 bra 	$L__BB0_82;
	shl.b32 	%r369, %r566, 5;
	add.s32 	%r370, %r76, %r369;
	shl.b32 	%r371, %r370, 2;
	mov.u32 	%r372, shmm;
	add.s32 	%r373, %r372, %r371;
	ld.shared.f32 	%f198, [%r373];
	add.s32 	%r374, %r79, %r369;
	shl.b32 	%r375, %r374, 2;
	add.s32 	%r376, %r372, %r375;
	ld.shared.f32 	%f199, [%r376];
	fma.rn.f32 	%f200, %f198, %f199, %f391;
	ld.shared.f32 	%f201, [%r373+128];
	ld.shared.f32 	%f202, [%r376+128];
	fma.rn.f32 	%f203, %f201, %f202, %f200;
	ld.shared.f32 	%f204, [%r373+256];
	ld.shared.f32 	%f205, [%r376+256];
	fma.rn.f32 	%f206, %f204, %f205, %f203;
	ld.shared.f32 	%f207, [%r373+384];
	ld.shared.f32 	%f208, [%r376+384];
	fma.rn.f32 	%f391, %f207, %f208, %f206;
	add.s32 	%r566, %r566, 4;
$L__BB0_82:
	setp.eq.s32 	%p88, %r55, 0;
	@%p88 bra 	$L__BB0_87;
	setp.eq.s32 	%p89, %r55, 1;
	@%p89 bra 	$L__BB0_85;
	shl.b32 	%r377, %r566, 5;
	add.s32 	%r378, %r76, %r377;
	shl.b32 	%r379, %r378, 2;
	mov.u32 	%r380, shmm;
	add.s32 	%r381, %r380, %r379;
	ld.shared.f32 	%f210, [%r381];
	add.s32 	%r382, %r79, %r377;
	shl.b32 	%r383, %r382, 2;
	add.s32 	%r384, %r380, %r383;
	ld.shared.f32 	%f211, [%r384];
	fma.rn.f32 	%f212, %f210, %f211, %f391;
	ld.shared.f32 	%f213, [%r381+128];
	ld.shared.f32 	%f214, [%r384+128];
	fma.rn.f32 	%f391, %f213, %f214, %f212;
	add.s32 	%r566, %r566, 2;
$L__BB0_85:
	setp.eq.s32 	%p90, %r57, 0;
	@%p90 bra 	$L__BB0_87;
	shl.b32 	%r385, %r566, 5;
	add.s32 	%r386, %r76, %r385;
	shl.b32 	%r387, %r386, 2;
	mov.u32 	%r388, shmm;
	add.s32 	%r389, %r388, %r387;
	ld.shared.f32 	%f215, [%r389];
	add.s32 	%r390, %r79, %r385;
	shl.b32 	%r391, %r390, 2;
	add.s32 	%r392, %r388, %r391;
	ld.shared.f32 	%f216, [%r392];
	fma.rn.f32 	%f391, %f215, %f216, %f391;
$L__BB0_87:
	setp.eq.s32 	%p91, %r5, 0;
	mov.b32 	%r393, %f391;
	shfl.sync.down.b32	%r394|%p92, %r393, 16, 31, -1;
	mov.b32 	%f217, %r394;
	add.f32 	%f218, %f391, %f217;
	mov.b32 	%r395, %f218;
	shfl.sync.down.b32	%r396|%p93, %r395, 8, 31, -1;
	mov.b32 	%f219, %r396;
	add.f32 	%f220, %f218, %f219;
	mov.b32 	%r397, %f220;
	shfl.sync.down.b32	%r398|%p94, %r397, 4, 31, -1;
	mov.b32 	%f221, %r398;
	add.f32 	%f222, %f220, %f221;
	mov.b32 	%r399, %f222;
	shfl.sync.down.b32	%r400|%p95, %r399, 2, 31, -1;
	mov.b32 	%f223, %r400;
	add.f32 	%f224, %f222, %f223;
	mov.b32 	%r401, %f224;
	shfl.sync.down.b32	%r402|%p96, %r401, 1, 31, -1;
	mov.b32 	%f225, %r402;
	add.f32 	%f14, %f224, %f225;
	@%p91 bra 	$L__BB0_88;
	bra.uni 	$L__BB0_89;
$L__BB0_88:
	add.s32 	%r403, %r77, %r563;
	shl.b32 	%r404, %r403, 2;
	mov.u32 	%r405, shmm;
	add.s32 	%r406, %r405, %r404;
	rsqrt.approx.f32 	%f226, %f1;
	mul.f32 	%f227, %f14, %f226;
	st.shared.f32 	[%r406], %f227;
$L__BB0_89:
	add.s32 	%r563, %r563, 1;
	setp.eq.s32 	%p97, %r563, %r147;
	@%p97 bra 	$L__BB0_90;
	bra.uni 	$L__BB0_76;
$L__BB0_90:
	add.s32 	%r562, %r562, 1;
	setp.eq.s32 	%p98, %r562, %r6;
	@%p98 bra 	$L__BB0_91;
	bra.uni 	$L__BB0_75;
$L__BB0_91:
	setp.lt.s32 	%p99, %r5, %r147;
	setp.lt.s32 	%p100, %r6, 1;
	mov.b32 	%r407, -1;
	vote.sync.ballot.b32 	%r97, %p99, %r407;
	@%p100 bra 	$L__BB0_118;
	mov.b32 	%r571, 0;
$L__BB0_93:
	setp.ge.s32 	%p102, %r5, %r147;
	@%p102 bra 	$L__BB0_117;
	setp.lt.s32 	%p103, %r146, 1;
	shl.b32 	%r409, %r571, 1;
	add.s32 	%r410, %r49, %r409;
	shl.b32 	%r411, %r410, 2;
	mov.u32 	%r412, shmm;
	add.s32 	%r99, %r412, %r411;
	ld.shared.f32 	%f24, [%r99];
	shl.b32 	%r413, %r4, 1;
	add.s32 	%r414, %r571, %r413;
	mad.lo.s32 	%r415, %r414, %r147, %r50;
	shl.b32 	%r416, %r415, 2;
	add.s32 	%r417, %r412, %r416;
	ld.shared.f32 	%f228, [%r417];
	mov.b32 	%r418, %f228;
	shfl.sync.down.b32	%r419|%p104, %r418, 4, 31, %r97;
	mov.b32 	%f229, %r419;
	max.f32 	%f230, %f228, %f229;
	mov.b32 	%r420, %f230;
	shfl.sync.down.b32	%r421|%p105, %r420, 2, 31, %r97;
	mov.b32 	%f231, %r421;
	max.f32 	%f232, %f230, %f231;
	mov.b32 	%r422, %f232;
	shfl.sync.down.b32	%r423|%p106, %r422, 1, 31, %r97;
	mov.b32 	%f233, %r423;
	max.f32 	%f234, %f232, %f233;
	mov.b32 	%r424, %f234;
	shfl.sync.idx.b32	%r425|%p107, %r424, 0, 31, %r97;
	mov.b32 	%f235, %r425;
	max.f32 	%f25, %f24, %f235;
	sub.f32 	%f236, %f228, %f25;
	fma.rn.f32 	%f237, %f236, 0f3BBB989D, 0f3F000000;
	cvt.sat.f32.f32 	%f238, %f237;
	mov.f32 	%f239, 0f4B400001;
	mov.f32 	%f240, 0f437C0000;
	fma.rm.f32 	%f241, %f238, %f240, %f239;
	add.f32 	%f242, %f241, 0fCB40007F;
	neg.f32 	%f243, %f242;
	fma.rn.f32 	%f244, %f236, 0f3FB8AA3B, %f243;
	fma.rn.f32 	%f245, %f236, 0f32A57060, %f244;
	mov.b32 	%r426, %f241;
	shl.b32 	%r427, %r426, 23;
	mov.b32 	%f246, %r427;
	ex2.approx.ftz.f32 	%f247, %f245;
	mul.f32 	%f26, %f247, %f246;
	mov.b32 	%r428, %f26;
	shfl.sync.down.b32	%r429|%p108, %r428, 4, 31, %r97;
	mov.b32 	%f248, %r429;
	add.f32 	%f249, %f26, %f248;
	mov.b32 	%r430, %f249;
	shfl.sync.down.b32	%r431|%p109, %r430, 2, 31, %r97;
	mov.b32 	%f250, %r431;
	add.f32 	%f251, %f249, %f250;
	mov.b32 	%r432, %f251;
	shfl.sync.down.b32	%r433|%p110, %r432, 1, 31, %r97;
	mov.b32 	%f252, %r433;
	add.f32 	%f27, %f251, %f252;
	@%p103 bra 	$L__BB0_115;
	setp.lt.u32 	%p111, %r146, 4;
	mad.lo.s32 	%r435, %r147, 3, %r46;
	add.s32 	%r436, %r435, %r571;
	mul.lo.s32 	%r100, %r436, %r146;
	sub.f32 	%f253, %f24, %f25;
	fma.rn.f32 	%f254, %f253, 0f3BBB989D, 0f3F000000;
	cvt.sat.f32.f32 	%f255, %f254;
	mov.f32 	%f256, 0f4B400001;
	mov.f32 	%f257, 0f437C0000;
	fma.rm.f32 	%f258, %f255, %f257, %f256;
	add.f32 	%f259, %f258, 0fCB40007F;
	neg.f32 	%f260, %f259;
	fma.rn.f32 	%f261, %f253, 0f3FB8AA3B, %f260;
	fma.rn.f32 	%f28, %f253, 0f32A57060, %f261;
	mov.b32 	%r437, %f258;
	shl.b32 	%r438, %r437, 23;
	mov.b32 	%f29, %r438;
	mov.b32 	%r573, 0;
	@%p111 bra 	$L__BB0_106;
	mov.b32 	%r572, 0;
$L__BB0_97:
	setp.ne.s32 	%p112, %r5, 0;
	add.s32 	%r440, %r572, %r51;
	shl.b32 	%r441, %r440, 2;
	mov.u32 	%r442, shmm;
	add.s32 	%r102, %r442, %r441;
	ld.shared.f32 	%f262, [%r102];
	mul.f32 	%f263, %f26, %f262;
	mov.b32 	%r443, %f263;
	shfl.sync.down.b32	%r444|%p113, %r443, 4, 31, %r97;
	mov.b32 	%f264, %r444;
	add.f32 	%f265, %f263, %f264;
	mov.b32 	%r445, %f265;
	shfl.sync.down.b32	%r446|%p114, %r445, 2, 31, %r97;
	mov.b32 	%f266, %r446;
	add.f32 	%f267, %f265, %f266;
	mov.b32 	%r447, %f267;
	shfl.sync.down.b32	%r448|%p115, %r447, 1, 31, %r97;
	mov.b32 	%f268, %r448;
	add.f32 	%f30, %f267, %f268;
	add.s32 	%r449, %r572, %r100;
	shl.b32 	%r450, %r449, 2;
	add.s32 	%r103, %r442, %r450;
	@%p112 bra 	$L__BB0_99;
	ld.shared.f32 	%f269, [%r103];
	ex2.approx.ftz.f32 	%f270, %f28;
	mul.f32 	%f271, %f270, %f29;
	fma.rn.f32 	%f272, %f269, %f271, %f30;
	st.shared.f32 	[%r103], %f272;
$L__BB0_99:
	ld.shared.f32 	%f273, [%r102+4];
	mul.f32 	%f274, %f26, %f273;
	mov.b32 	%r451, %f274;
	shfl.sync.down.b32	%r452|%p117, %r451, 4, 31, %r97;
	mov.b32 	%f275, %r452;
	add.f32 	%f276, %f274, %f275;
	mov.b32 	%r453, %f276;
	shfl.sync.down.b32	%r454|%p118, %r453, 2, 31, %r97;
	mov.b32 	%f277, %r454;
	add.f32 	%f278, %f276, %f277;
	mov.b32 	%r455, %f278;
	shfl.sync.down.b32	%r456|%p119, %r455, 1, 31, %r97;
	mov.b32 	%f279, %r456;
	add.f32 	%f31, %f278, %f279;
	@%p112 bra 	$L__BB0_101;
	ld.shared.f32 	%f280, [%r103+4];
	ex2.approx.ftz.f32 	%f281, %f28;
	mul.f32 	%f282, %f281, %f29;
	fma.rn.f32 	%f283, %f280, %f282, %f31;
	st.shared.f32 	[%r103+4], %f283;
$L__BB0_101:
	ld.shared.f32 	%f284, [%r102+8];
	mul.f32 	%f285, %f26, %f284;
	mov.b32 	%r457, %f285;
	shfl.sync.down.b32	%r458|%p121, %r457, 4, 31, %r97;
	mov.b32 	%f286, %r458;
	add.f32 	%f287, %f285, %f286;
	mov.b32 	%r459, %f287;
	shfl.sync.down.b32	%r460|%p122, %r459, 2, 31, %r97;
	mov.b32 	%f288, %r460;
	add.f32 	%f289, %f287, %f288;
	mov.b32 	%r461, %f289;
	shfl.sync.down.b32	%r462|%p123, %r461, 1, 31, %r97;
	mov.b32 	%f290, %r462;
	add.f32 	%f32, %f289, %f290;
	@%p112 bra 	$L__BB0_103;
	ld.shared.f32 	%f291, [%r103+8];
	ex2.approx.ftz.f32 	%f292, %f28;
	mul.f32 	%f293, %f292, %f29;
	fma.rn.f32 	%f294, %f291, %f293, %f32;
	st.shared.f32 	[%r103+8], %f294;
$L__BB0_103:
	ld.shared.f32 	%f295, [%r102+12];
	mul.f32 	%f296, %f26, %f295;
	mov.b32 	%r463, %f296;
	shfl.sync.down.b32	%r464|%p125, %r463, 4, 31, %r97;
	mov.b32 	%f297, %r464;
	add.f32 	%f298, %f296, %f297;
	mov.b32 	%r465, %f298;
	shfl.sync.down.b32	%r466|%p126, %r465, 2, 31, %r97;
	mov.b32 	%f299, %r466;
	add.f32 	%f300, %f298, %f299;
	mov.b32 	%r467, %f300;
	shfl.sync.down.b32	%r468|%p127, %r467, 1, 31, %r97;
	mov.b32 	%f301, %r468;
	add.f32 	%f33, %f300, %f301;
	@%p112 bra 	$L__BB0_105;
	ld.shared.f32 	%f302, [%r103+12];
	ex2.approx.ftz.f32 	%f303, %f28;
	mul.f32 	%f304, %f303, %f29;
	fma.rn.f32 	%f305, %f302, %f304, %f33;
	st.shared.f32 	[%r103+12], %f305;
$L__BB0_105:
	add.s32 	%r572, %r572, 4;
	setp.ne.s32 	%p128, %r572, %r61;
	mov.u32 	%r573, %r61;
	@%p128 bra 	$L__BB0_97;
$L__BB0_106:
	setp.eq.s32 	%p129, %r60, 0;
	@%p129 bra 	$L__BB0_115;
	setp.ne.s32 	%p130, %r5, 0;
	add.s32 	%r469, %r573, %r51;
	shl.b32 	%r470, %r469, 2;
	mov.u32 	%r471, shmm;
	add.s32 	%r106, %r471, %r470;
	ld.shared.f32 	%f306, [%r106];
	mul.f32 	%f307, %f26, %f306;
	mov.b32 	%r472, %f307;
	shfl.sync.down.b32	%r473|%p131, %r472, 4, 31, %r97;
	mov.b32 	%f308, %r473;
	add.f32 	%f309, %f307, %f308;
	mov.b32 	%r474, %f309;
	shfl.sync.down.b32	%r475|%p132, %r474, 2, 31, %r97;
	mov.b32 	%f310, %r475;
	add.f32 	%f311, %f309, %f310;
	mov.b32 	%r476, %f311;
	shfl.sync.down.b32	%r477|%p133, %r476, 1, 31, %r97;
	mov.b32 	%f312, %r477;
	add.f32 	%f34, %f311, %f312;
	add.s32 	%r478, %r573, %r100;
	shl.b32 	%r479, %r478, 2;
	add.s32 	%r107, %r471, %r479;
	@%p130 bra 	$L__BB0_109;
	ld.shared.f32 	%f313, [%r107];
	ex2.approx.ftz.f32 	%f314, %f28;
	mul.f32 	%f315, %f314, %f29;
	fma.rn.f32 	%f316, %f313, %f315, %f34;
	st.shared.f32 	[%r107], %f316;
$L__BB0_109:
	setp.eq.s32 	%p134, %r60, 1;
	@%p134 bra 	$L__BB0_115;
	ld.shared.f32 	%f317, [%r106+4];
	mul.f32 	%f318, %f26, %f317;
	mov.b32 	%r480, %f318;
	shfl.sync.down.b32	%r481|%p136, %r480, 4, 31, %r97;
	mov.b32 	%f319, %r481;
	add.f32 	%f320, %f318, %f319;
	mov.b32 	%r482, %f320;
	shfl.sync.down.b32	%r483|%p137, %r482, 2, 31, %r97;
	mov.b32 	%f321, %r483;
	add.f32 	%f322, %f320, %f321;
	mov.b32 	%r484, %f322;
	shfl.sync.down.b32	%r485|%p138, %r484, 1, 31, %r97;
	mov.b32 	%f323, %r485;
	add.f32 	%f35, %f322, %f323;
	@%p130 bra 	$L__BB0_112;
	ld.shared.f32 	%f324, [%r107+4];
	ex2.approx.ftz.f32 	%f325, %f28;
	mul.f32 	%f326, %f325, %f29;
	fma.rn.f32 	%f327, %f324, %f326, %f35;
	st.shared.f32 	[%r107+4], %f327;
$L__BB0_112:
	setp.eq.s32 	%p139, %r60, 2;
	@%p139 bra 	$L__BB0_115;
	ld.shared.f32 	%f328, [%r106+8];
	mul.f32 	%f329, %f26, %f328;
	mov.b32 	%r486, %f329;
	shfl.sync.down.b32	%r487|%p141, %r486, 4, 31, %r97;
	mov.b32 	%f330, %r487;
	add.f32 	%f331, %f329, %f330;
	mov.b32 	%r488, %f331;
	shfl.sync.down.b32	%r489|%p142, %r488, 2, 31, %r97;
	mov.b32 	%f332, %r489;
	add.f32 	%f333, %f331, %f332;
	mov.b32 	%r490, %f333;
	shfl.sync.down.b32	%r491|%p143, %r490, 1, 31, %r97;
	mov.b32 	%f334, %r491;
	add.f32 	%f36, %f333, %f334;
	@%p130 bra 	$L__BB0_117;
	ld.shared.f32 	%f335, [%r107+8];
	ex2.approx.ftz.f32 	%f336, %f28;
	mul.f32 	%f337, %f336, %f29;
	fma.rn.f32 	%f338, %f335, %f337, %f36;
	st.shared.f32 	[%r107+8], %f338;
$L__BB0_115:
	setp.ne.s32 	%p144, %r5, 0;
	@%p144 bra 	$L__BB0_117;
	sub.f32 	%f339, %f24, %f25;
	fma.rn.f32 	%f340, %f339, 0f3BBB989D, 0f3F000000;
	cvt.sat.f32.f32 	%f341, %f340;
	mov.f32 	%f342, 0f4B400001;
	mov.f32 	%f343, 0f437C0000;
	fma.rm.f32 	%f344, %f341, %f343, %f342;
	add.f32 	%f345, %f344, 0fCB40007F;
	neg.f32 	%f346, %f345;
	fma.rn.f32 	%f347, %f339, 0f3FB8AA3B, %f346;
	fma.rn.f32 	%f348, %f339, 0f32A57060, %f347;
	mov.b32 	%r492, %f344;
	shl.b32 	%r493, %r492, 23;
	mov.b32 	%f349, %r493;
	ex2.approx.ftz.f32 	%f350, %f348;
	mul.f32 	%f351, %f350, %f349;
	ld.shared.f32 	%f352, [%r99+4];
	fma.rn.f32 	%f353, %f351, %f352, %f27;
	st.shared.v2.f32 	[%r99], {%f25, %f353};
$L__BB0_117:
	bar.warp.sync 	-1;
	add.s32 	%r571, %r571, 1;
	setp.ne.s32 	%p145, %r571, %r6;
	@%p145 bra 	$L__BB0_93;
$L__BB0_118:
	add.s32 	%r556, %r556, 1;
	setp.ne.s32 	%p146, %r556, %r45;
	@%p146 bra 	$L__BB0_35;
$L__BB0_119:
	setp.lt.s32 	%p147, %r6, 1;
	bar.sync 	0;
	@%p147 bra 	$L__BB0_134;
	ld.param.u32 	%r545, [_Z22flash_attention_kernelPK6__halfS1_S1_PS_iiiiii_param_6];
	ld.param.u32 	%r541, [_Z22flash_attention_kernelPK6__halfS1_S1_PS_iiiiii_param_5];
	shl.b32 	%r110, %r146, 2;
	setp.lt.s32 	%p148, %r146, 32;
	mov.u32 	%r494, %ctaid.x;
	mov.u32 	%r495, %ctaid.z;
	mul.lo.s32 	%r111, %r147, %r495;
	mov.u32 	%r496, %ctaid.y;
	mad.lo.s32 	%r497, %r541, %r494, %r496;
	mul.lo.s32 	%r112, %r497, %r545;
	@%p148 bra 	$L__BB0_134;
	mul.lo.s32 	%r499, %r146, %r4;
	mul.lo.s32 	%r500, %r499, %r6;
	shr.u32 	%r501, %r146, 5;
	add.s32 	%r113, %r501, -1;
	and.b32  	%r114, %r501, 7;
	add.s32 	%r115, %r114, -1;
	and.b32  	%r116, %r501, 3;
	and.b32  	%r117, %r501, 67108856;
	and.b32  	%r118, %r146, 32;
	neg.s32 	%r119, %r117;
	mul.lo.s32 	%r502, %r6, %r4;
	add.s32 	%r503, %r111, %r502;
	add.s32 	%r120, %r503, %r112;
	shl.b32 	%r504, %r5, 2;
	mov.u32 	%r505, shmm;
	add.s32 	%r506, %r504, %r505;
	add.s32 	%r121, %r506, 512;
	mul.lo.s32 	%r507, %r147, 3;
	add.s32 	%r122, %r502, %r507;
	add.s32 	%r508, %r112, %r111;
	mad.lo.s32 	%r509, %r508, %r146, %r5;
	add.s32 	%r123, %r509, %r500;
	mad.lo.s32 	%r510, %r507, %r146, %r5;
	add.s32 	%r124, %r510, %r500;
	shl.b32 	%r125, %r4, 2;
	mul.lo.s32 	%r126, %r110, %r147;
	mov.b32 	%r574, 0;
	add.s32 	%r513, %r125, %r126;
$L__BB0_122:
	setp.lt.u32 	%p149, %r113, 7;
	shl.b32 	%r512, %r574, 1;
	add.s32 	%r514, %r513, %r512;
	shl.b32 	%r515, %r514, 2;
	add.s32 	%r517, %r505, %r515;
	ld.shared.f32 	%f37, [%r517+4];
	mul.lo.s32 	%r518, %r574, %r146;
	add.s32 	%r128, %r124, %r518;
	add.s32 	%r129, %r123, %r518;
	mov.b32 	%r579, 0;
	@%p149 bra 	$L__BB0_125;
	add.s32 	%r519, %r120, %r574;
	mad.lo.s32 	%r576, %r146, %r519, %r5;
	add.s32 	%r520, %r122, %r574;
	mad.lo.s32 	%r575, %r110, %r520, %r121;
	mov.u32 	%r577, %r119;
$L__BB0_124:
	.pragma "nounroll";
	ld.shared.f32 	%f362, [%r575+-512];
	div.rn.f32 	%f354, %f362, %f37;
	// begin inline asm
	{  cvt.rn.f16.f32 %rs62, %f354;}

	// end inline asm
	mul.wide.s32 	%rd29, %r576, 2;
	add.s64 	%rd30, %rd4, %rd29;
	st.global.u16 	[%rd30], %rs62;
	ld.shared.f32 	%f363, [%r575+-384];
	div.rn.f32 	%f355, %f363, %f37;
	// begin inline asm
	{  cvt.rn.f16.f32 %rs63, %f355;}

	// end inline asm
	st.global.u16 	[%rd30+64], %rs63;
	ld.shared.f32 	%f364, [%r575+-256];
	div.rn.f32 	%f356, %f364, %f37;
	// begin inline asm
	{  cvt.rn.f16.f32 %rs64, %f356;}

	// end inline asm
	st.global.u16 	[%rd30+128], %rs64;
	ld.shared.f32 	%f365, [%r575+-128];
	div.rn.f32 	%f357, %f365, %f37;
	// begin inline asm
	{  cvt.rn.f16.f32 %rs65, %f357;}

	// end inline asm
	st.global.u16 	[%rd30+192], %rs65;
	ld.shared.f32 	%f366, [%r575];
	div.rn.f32 	%f358, %f366, %f37;
	// begin inline asm
	{  cvt.rn.f16.f32 %rs66, %f358;}

	// end inline asm
	st.global.u16 	[%rd30+256], %rs66;
	ld.shared.f32 	%f367, [%r575+128];
	div.rn.f32 	%f359, %f367, %f37;
	// begin inline asm
	{  cvt.rn.f16.f32 %rs67, %f359;}

	// end inline asm
	st.global.u16 	[%rd30+320], %rs67;
	ld.shared.f32 	%f368, [%r575+256];
	div.rn.f32 	%f360, %f368, %f37;
	// begin inline asm
	{  cvt.rn.f16.f32 %rs68, %f360;}

	// end inline asm
	st.global.u16 	[%rd30+384], %rs68;
	ld.shared.f32 	%f369, [%r575+384];
	div.rn.f32 	%f361, %f369, %f37;
	// begin inline asm
	{  cvt.rn.f16.f32 %rs69, %f361;}

	// end inline asm
	st.global.u16 	[%rd30+448], %rs69;
	add.s32 	%r577, %r577, 8;
	add.s32 	%r576, %r576, 256;
	add.s32 	%r575, %r575, 1024;
	setp.ne.s32 	%p150, %r577, 0;
	mov.u32 	%r579, %r117;
	@%p150 bra 	$L__BB0_124;
$L__BB0_125:
	setp.eq.s32 	%p151, %r114, 0;
	@%p151 bra 	$L__BB0_133;
	setp.lt.u32 	%p152, %r115, 3;
	@%p152 bra 	$L__BB0_128;
	shl.b32 	%r521, %r579, 5;
	add.s32 	%r522, %r128, %r521;
	shl.b32 	%r523, %r522, 2;
	add.s32 	%r525, %r505, %r523;
	ld.shared.f32 	%f374, [%r525];
	div.rn.f32 	%f370, %f374, %f37;
	// begin inline asm
	{  cvt.rn.f16.f32 %rs70, %f370;}

	// end inline asm
	add.s32 	%r526, %r129, %r521;
	mul.wide.s32 	%rd31, %r526, 2;
	add.s64 	%rd32, %rd4, %rd31;
	st.global.u16 	[%rd32], %rs70;
	ld.shared.f32 	%f375, [%r525+128];
	div.rn.f32 	%f371, %f375, %f37;
	// begin inline asm
	{  cvt.rn.f16.f32 %rs71, %f371;}

	// end inline asm
	st.global.u16 	[%rd32+64], %rs71;
	ld.shared.f32 	%f376, [%r525+256];
	div.rn.f32 	%f372, %f376, %f37;
	// begin inline asm
	{  cvt.rn.f16.f32 %rs72, %f372;}

	// end inline asm
	st.global.u16 	[%rd32+128], %rs72;
	ld.shared.f32 	%f377, [%r525+384];
	div.rn.f32 	%f373, %f377, %f37;
	// begin inline asm
	{  cvt.rn.f16.f32 %rs73, %f373;}

	// end inline asm
	st.global.u16 	[%rd32+192], %rs73;
	add.s32 	%r579, %r579, 4;
$L__BB0_128:
	setp.eq.s32 	%p153, %r116, 0;
	@%p153 bra 	$L__BB0_133;
	setp.eq.s32 	%p154, %r116, 1;
	@%p154 bra 	$L__BB0_131;
	shl.b32 	%r527, %r579, 5;
	add.s32 	%r528, %r128, %r527;
	shl.b32 	%r529, %r528, 2;
	add.s32 	%r531, %r505, %r529;
	ld.shared.f32 	%f380, [%r531];
	div.rn.f32 	%f378, %f380, %f37;
	// begin inline asm
	{  cvt.rn.f16.f32 %rs74, %f378;}

	// end inline asm
	add.s32 	%r532, %r129, %r527;
	mul.wide.s32 	%rd33, %r532, 2;
	add.s64 	%rd34, %rd4, %rd33;
	st.global.u16 	[%rd34], %rs74;
	ld.shared.f32 	%f381, [%r531+128];
	div.rn.f32 	%f379, %f381, %f37;
	// begin inline asm
	{  cvt.rn.f16.f32 %rs75, %f379;}

	// end inline asm
	st.global.u16 	[%rd34+64], %rs75;
	add.s32 	%r579, %r579, 2;
$L__BB0_131:
	setp.eq.s32 	%p155, %r118, 0;
	@%p155 bra 	$L__BB0_133;
	shl.b32 	%r533, %r579, 5;
	add.s32 	%r534, %r128, %r533;
	shl.b32 	%r535, %r534, 2;
	add.s32 	%r537, %r505, %r535;
	ld.shared.f32 	%f383, [%r537];
	div.rn.f32 	%f382, %f383, %f37;
	// begin inline asm
	{  cvt.rn.f16.f32 %rs76, %f382;}

	// end inline asm
	add.s32 	%r538, %r129, %r533;
	mul.wide.s32 	%rd35, %r538, 2;
	add.s64 	%rd36, %rd4, %rd35;
	st.global.u16 	[%rd36], %rs76;
$L__BB0_133:
	add.s32 	%r574, %r574, 1;
	setp.ne.s32 	%p156, %r574, %r6;
	@%p156 bra 	$L__BB0_122;
$L__BB0_134:
	ret;

}


// ===== COMPILED SASS (sm_100) =====

	.target	sm_100

	.elftype	@"ET_EXEC"


//--------------------- .note.nv.tkinfo           --------------------------
	.section	.note.nv.tkinfo,"",@"SHT_NOTE"
	.sectionflags	@"SHF_NOTE_NV_TKINFO"
	.tkinfo
        /*0018*/ 	.word	0x00000002
        /*0030*/ 	.string	""
        /*0030*/ 	.string	"ptxas"
        /*0030*/ 	.string	"Cuda compilation tools, release 13.0, V13.0.88"
        /*0030*/ 	.string	"Build cuda_13.0.r13.0/compiler.36424714_0"
        /*0030*/ 	.string	"-arch sm_100 -m 64 "



//--------------------- .note.nv.cuinfo           --------------------------
	.section	.note.nv.cuinfo,"",@"SHT_NOTE"
	.sectionflags	@"SHF_NOTE_NV_CUINFO"
        /*0018*/ 	.short	0x0002
        /*001a*/ 	.short	0x0064
        /*001c*/ 	.short	0x0082
	.zero		2


//--------------------- .nv.info                  --------------------------
	.section	.nv.info,"",@"SHT_CUDA_INFO"
	.align	4


	//----- nvinfo : EIATTR_REGCOUNT
	.align		4
        /*0000*/ 	.byte	0x04, 0x2f
        /*0002*/ 	.short	(.L_1 - .L_0)
	.align		4
.L_0:
        /*0004*/ 	.word	index@(_Z22flash_attention_kernelPK6__halfS1_S1_PS_iiiiii)
        /*0008*/ 	.word	0x00000028


	//----- nvinfo : EIATTR_FRAME_SIZE
	.align		4
.L_1:
        /*000c*/ 	.byte	0x04, 0x11
        /*000e*/ 	.short	(.L_3 - .L_2)
	.align		4
.L_2:
        /*0010*/ 	.word	index@($__internal_0_$__cuda_sm3x_div_rn_noftz_f32_slowpath)
        /*0014*/ 	.word	0x00000000


	//----- nvinfo : EIATTR_FRAME_SIZE
	.align		4
.L_3:
        /*0018*/ 	.byte	0x04, 0x11
        /*001a*/ 	.short	(.L_5 - .L_4)
	.align		4
.L_4:
        /*001c*/ 	.word	index@(_Z22flash_attention_kernelPK6__halfS1_S1_PS_iiiiii)
        /*0020*/ 	.word	0x00000000


	//----- nvinfo : EIATTR_MIN_STACK_SIZE
	.align		4
.L_5:
        /*0024*/ 	.byte	0x04, 0x12
        /*0026*/ 	.short	(.L_7 - .L_6)
	.align		4
.L_6:
        /*0028*/ 	.word	index@(_Z22flash_attention_kernelPK6__halfS1_S1_PS_iiiiii)
        /*002c*/ 	.word	0x00000000
.L_7:


//--------------------- .nv.compat                --------------------------
	.section	.nv.compat,"",@"SHT_CUDA_COMPAT_INFO"
	.align	4
        /*0000*/ 	.byte	0x02, 0x09, 0x00, 0x00, 0x02, 0x02, 0x01, 0x00, 0x02, 0x05, 0x05, 0x00, 0x03, 0x07, 0x01, 0x01
        /*0010*/ 	.byte	0x02, 0x03, 0x00, 0x00, 0x02, 0x06, 0x01, 0x00, 0x04, 0x0b, 0x08, 0x00, 0x01, 0x00, 0x00, 0x00
        /*0020*/ 	.byte	0x00, 0x00, 0x00, 0x00


//--------------------- .nv.info._Z22flash_attention_kernelPK6__halfS1_S1_PS_iiiiii --------------------------
	.section	.nv.info._Z22flash_attention_kernelPK6__halfS1_S1_PS_iiiiii,"",@"SHT_CUDA_INFO"
	.sectionflags	@""
	.align	4


	//----- nvinfo : EIATTR_CUDA_API_VERSION
	.align		4
        /*0000*/ 	.byte	0x04, 0x37
        /*0002*/ 	.short	(.L_9 - .L_8)
.L_8:
        /*0004*/ 	.word	0x00000082


	//----- nvinfo : EIATTR_KPARAM_INFO
	.align		4
.L_9:
        /*0008*/ 	.byte	0x04, 0x17
        /*000a*/ 	.short	(.L_11 - .L_10)
.L_10:
        /*000c*/ 	.word	0x00000000
        /*0010*/ 	.short	0x0009
        /*0012*/ 	.short	0x0034
        /*0014*/ 	.byte	0x00, 0xf0, 0x11, 0x00


	//----- nvinfo : EIATTR_KPARAM_INFO
	.align		4
.L_11:
        /*0018*/ 	.byte	0x04, 0x17
        /*001a*/ 	.short	(.L_13 - .L_12)
.L_12:
        /*001c*/ 	.word	0x00000000
        /*0020*/ 	.short	0x0008
        /*0022*/ 	.short	0x0030
        /*0024*/ 	.byte	0x00, 0xf0, 0x11, 0x00


	//----- nvinfo : EIATTR_KPARAM_INFO
	.align		4
.L_13:
        /*0028*/ 	.byte	0x04, 0x17
        /*002a*/ 	.short	(.L_15 - .L_14)
.L_14:
        /*002c*/ 	.word	0x00000000
        /*0030*/ 	.short	0x0007
        /*0032*/ 	.short	0x002c
        /*0034*/ 	.byte	0x00, 0xf0, 0x11, 0x00


	//----- nvinfo : EIATTR_KPARAM_INFO
	.align		4
.L_15:
        /*0038*/ 	.byte	0x04, 0x17
        /*003a*/ 	.short	(.L_17 - .L_16)
.L_16:
        /*003c*/ 	.word	0x00000000
        /*0040*/ 	.short	0x0006
        /*0042*/ 	.short	0x0028
        /*0044*/ 	.byte	0x00, 0xf0, 0x11, 0x00


	//----- nvinfo : EIATTR_KPARAM_INFO
	.align		4
.L_17:
        /*0048*/ 	.byte	0x04, 0x17
        /*004a*/ 	.short	(.L_19 - .L_18)
.L_18:
        /*004c*/ 	.word	0x00000000
        /*0050*/ 	.short	0x0005
        /*0052*/ 	.short	0x0024
        /*0054*/ 	.byte	0x00, 0xf0, 0x11, 0x00


	//----- nvinfo : EIATTR_KPARAM_INFO
	.align		4
.L_19:
        /*0058*/ 	.byte	0x04, 0x17
        /*005a*/ 	.short	(.L_21 - .L_20)
.L_20:
        /*005c*/ 	.word	0x00000000
        /*0060*/ 	.short	0x0004
        /*0062*/ 	.short	0x0020
        /*0064*/ 	.byte	0x00, 0xf0, 0x11, 0x00


	//----- nvinfo : EIATTR_KPARAM_INFO
	.align		4
.L_21:
        /*0068*/ 	.byte	0x04, 0x17
        /*006a*/ 	.short	(.L_23 - .L_22)
.L_22:
        /*006c*/ 	.word	0x00000000
        /*0070*/ 	.short	0x0003
        /*0072*/ 	.short	0x0018
        /*0074*/ 	.byte	0x00, 0xf5, 0x21, 0x00


	//----- nvinfo : EIATTR_KPARAM_INFO
	.align		4
.L_23:
        /*0078*/ 	.byte	0x04, 0x17
        /*007a*/ 	.short	(.L_25 - .L_24)
.L_24:
        /*007c*/ 	.word	0x00000000
        /*0080*/ 	.short	0x0002
        /*0082*/ 	.short	0x0010
        /*0084*/ 	.byte	0x00, 0xf5, 0x21, 0x00


	//----- nvinfo : EIATTR_KPARAM_INFO
	.align		4
.L_25:
        /*0088*/ 	.byte	0x04, 0x17
        /*008a*/ 	.short	(.L_27 - .L_26)
.L_26:
        /*008c*/ 	.word	0x00000000
        /*0090*/ 	.short	0x0001
        /*0092*/ 	.short	0x0008
        /*0094*/ 	.byte	0x00, 0xf5, 0x21, 0x00


	//----- nvinfo : EIATTR_KPARAM_INFO
	.align		4
.L_27:
        /*0098*/ 	.byte	0x04, 0x17
        /*009a*/ 	.short	(.L_29 - .L_28)
.L_28:
        /*009c*/ 	.word	0x00000000
        /*00a0*/ 	.short	0x0000
        /*00a2*/ 	.short	0x0000
        /*00a4*/ 	.byte	0x00, 0xf5, 0x21, 0x00


	//----- nvinfo : EIATTR_SPARSE_MMA_MASK
	.align		4
.L_29:
        /*00a8*/ 	.byte	0x03, 0x50
        /*00aa*/ 	.short	0x0000


	//----- nvinfo : EIATTR_MAXREG_COUNT
	.align		4
        /*00ac*/ 	.byte	0x03, 0x1b
        /*00ae*/ 	.short	0x00ff


	//----- nvinfo : EIATTR_NUM_BARRIERS
	.align		4
        /*00b0*/ 	.byte	0x02, 0x4c
        /*00b2*/ 	.byte	0x01
	.zero		1


	//----- nvinfo : EIATTR_MERCURY_ISA_VERSION
	.align		4
        /*00b4*/ 	.byte	0x03, 0x5f
        /*00b6*/ 	.short	0x0101


	//----- nvinfo : EIATTR_COOP_GROUP_MASK_REGIDS
	.align		4
        /*00b8*/ 	.byte	0x04, 0x29
        /*00ba*/ 	.short	(.L_31 - .L_30)


	//   ....[0]....
.L_30:
        /*00bc*/ 	.word	0xffffffff


	//   ....[1]....
        /*00c0*/ 	.word	0xffffffff


	//   ....[2]....
        /*00c4*/ 	.word	0xffffffff


	//   ....[3]....
        /*00c8*/ 	.word	0xffffffff


	//   ....[4]....
        /*00cc*/ 	.word	0xffffffff


	//   ....[5]....
        /*00d0*/ 	.word	0xffffffff


	//   ....[6]....
        /*00d4*/ 	.word	0x05000002


	//   ....[7]....
        /*00d8*/ 	.word	0x05000013


	//   ....[8]....
        /*00dc*/ 	.word	0x0500001b


	//   ....[9]....
        /*00e0*/ 	.word	0x05000011


	//   ....[10]....
        /*00e4*/ 	.word	0x05000011


	//   ....[11]....
        /*00e8*/ 	.word	0x05000011


	//   ....[12]....
        /*00ec*/ 	.word	0x05000011


	//   ....[13]....
        /*00f0*/ 	.word	0x05000011


	//   ....[14]....
        /*00f4*/ 	.word	0x05000011


	//   ....[15]....
        /*00f8*/ 	.word	0x05000011


	//   ....[16]....
        /*00fc*/ 	.word	0x05000011


	//   ....[17]....
        /*0100*/ 	.word	0x05000011


	//   ....[18]....
        /*0104*/ 	.word	0x05000011


	//   ....[19]....
        /*0108*/ 	.word	0x05000011


	//   ....[20]....
        /*010c*/ 	.word	0x05000011


	//   ....[21]....
        /*0110*/ 	.word	0x05000011


	//   ....[22]....
        /*0114*/ 	.word	0x05000011


	//   ....[23]....
        /*0118*/ 	.word	0x05000011


	//   ....[24]....
        /*011c*/ 	.word	0x05000011


	//   ....[25]....
        /*0120*/ 	.word	0x05000011


	//   ....[26]....
        /*0124*/ 	.word	0x05000011


	//   ....[27]....
        /*0128*/ 	.word	0x05000011


	//   ....[28]....
        /*012c*/ 	.word	0x05000011


	//   ....[29]....
        /*0130*/ 	.word	0x05000011


	//   ....[30]....
        /*0134*/ 	.word	0x05000011


	//   ....[31]....
        /*0138*/ 	.word	0x05000011


	//   ....[32]....
        /*013c*/ 	.word	0x05000011


	//   ....[33]....
        /*0140*/ 	.word	0x05000011


	//   ....[34]....
        /*0144*/ 	.word	0xffffffff


	//   ....[35]....
        /*0148*/ 	.word	0x05000011


	//   ....[36]....
        /*014c*/ 	.word	0x05000011


	//   ....[37]....
        /*0150*/ 	.word	0x05000011


	//   ....[38]....
        /*0154*/ 	.word	0x05000011


	//   ....[39]....
        /*0158*/ 	.word	0x05000011


	//   ....[40]....
        /*015c*/ 	.word	0x05000011


	//   ....[41]....
        /*0160*/ 	.word	0x05000011


	//   ....[42]....
        /*0164*/ 	.word	0x05000011


	//   ....[43]....
        /*0168*/ 	.word	0x05000011


	//   ....[44]....
        /*016c*/ 	.word	0x05000011


	//   ....[45]....
        /*0170*/ 	.word	0x05000011


	//   ....[46]....
        /*0174*/ 	.word	0x05000011


	//   ....[47]....
        /*0178*/ 	.word	0x05000011


	//   ....[48]....
        /*017c*/ 	.word	0x05000011


	//   ....[49]....
        /*0180*/ 	.word	0x05000011


	//   ....[50]....
        /*0184*/ 	.word	0x05000011


	//   ....[51]....
        /*0188*/ 	.word	0x05000011


	//   ....[52]....
        /*018c*/ 	.word	0x05000011


	//   ....[53]....
        /*0190*/ 	.word	0x05000011


	//   ....[54]....
        /*0194*/ 	.word	0x05000011


	//   ....[55]....
        /*0198*/ 	.word	0x05000011


	//   ....[56]....
        /*019c*/ 	.word	0x05000011


	//   ....[57]....
        /*01a0*/ 	.word	0x05000011


	//   ....[58]....
        /*01a4*/ 	.word	0x05000011


	//   ....[59]....
        /*01a8*/ 	.word	0x05000011


	//   ....[60]....
        /*01ac*/ 	.word	0x05000011


	//   ....[61]....
        /*01b0*/ 	.word	0x05000011


	//   ....[62]....
        /*01b4*/ 	.word	0x05000011


	//----- nvinfo : EIATTR_COOP_GROUP_INSTR_OFFSETS
	.align		4
.L_31:
        /*01b8*/ 	.byte	0x04, 0x28
        /*01ba*/ 	.short	(.L_33 - .L_32)


	//   ....[0]....
.L_32:
        /*01bc*/ 	.word	0x00002c20


	//   ....[1]....
        /*01c0*/ 	.word	0x00002c60


	//   ....[2]....
        /*01c4*/ 	.word	0x00002c80


	//   ....[3]....
        /*01c8*/ 	.word	0x00002ca0


	//   ....[4]....
        /*01cc*/ 	.word	0x00002cc0


	//   ....[5]....
        /*01d0*/ 	.word	0x00002e50


	//   ....[6]....
        /*01d4*/ 	.word	0x00002fe0


	//   ....[7]....
        /*01d8*/ 	.word	0x00003010


	//   ....[8]....
        /*01dc*/ 	.word	0x00003030


	//   ....[9]....
        /*01e0*/ 	.word	0x00003060


	//   ....[10]....
        /*01e4*/ 	.word	0x00003110


	//   ....[11]....
        /*01e8*/ 	.word	0x00003130


	//   ....[12]....
        /*01ec*/ 	.word	0x00003150


	//   ....[13]....
        /*01f0*/ 	.word	0x00003340


	//   ....[14]....
        /*01f4*/ 	.word	0x000033b0


	//   ....[15]....
        /*01f8*/ 	.word	0x000033d0


	//   ....[16]....
        /*01fc*/ 	.word	0x00003430


	//   ....[17]....
        /*0200*/ 	.word	0x00003460


	//   ....[18]....
        /*0204*/ 	.word	0x00003480


	//   ....[19]....
        /*0208*/ 	.word	0x000034e0


	//   ....[20]....
        /*020c*/ 	.word	0x00003510


	//   ....[21]....
        /*0210*/ 	.word	0x00003530


	//   ....[22]....
        /*0214*/ 	.word	0x00003590


	//   ....[23]....
        /*0218*/ 	.word	0x000035b0


	//   ....[24]....
        /*021c*/ 	.word	0x000035d0


	//   ....[25]....
        /*0220*/ 	.word	0x000036f0


	//   ....[26]....
        /*0224*/ 	.word	0x00003710


	//   ....[27]....
        /*0228*/ 	.word	0x00003730


	//   ....[28]....
        /*022c*/ 	.word	0x00003810


	//   ....[29]....
        /*0230*/ 	.word	0x00003830


	//   ....[30]....
        /*0234*/ 	.word	0x00003850


	//   ....[31]....
        /*0238*/ 	.word	0x00003910


	//   ....[32]....
        /*023c*/ 	.word	0x00003930


	//   ....[33]....
        /*0240*/ 	.word	0x00003950


	//   ....[34]....
        /*0244*/ 	.word	0x00003ad0


	//   ....[35]....
        /*0248*/ 	.word	0x00005160


	//   ....[36]....
        /*024c*/ 	.word	0x000051e0


	//   ....[37]....
        /*0250*/ 	.word	0x00005250


	//   ....[38]....
        /*0254*/ 	.word	0x000052b0


	//   ....[39]....
        /*0258*/ 	.word	0x00005380


	//   ....[40]....
        /*025c*/ 	.word	0x000053e0


	//   ....[41]....
        /*0260*/ 	.word	0x00005440


	//   ....[42]....
        /*0264*/ 	.word	0x000054b0


	//   ....[43]....
        /*0268*/ 	.word	0x00005520


	//   ....[44]....
        /*026c*/ 	.word	0x00005590


	//   ....[45]....
        /*0270*/ 	.word	0x00005690


	//   ....[46]....
        /*0274*/ 	.word	0x000056f0


	//   ....[47]....
        /*0278*/ 	.word	0x00005760


	//   ....[48]....
        /*027c*/ 	.word	0x00005810


	//   ....[49]....
        /*0280*/ 	.word	0x00005870


	//   ....[50]....
        /*0284*/ 	.word	0x000058e0


	//   ....[51]....
        /*0288*/ 	.word	0x000059a0


	//   ....[52]....
        /*028c*/ 	.word	0x00005a00


	//   ....[53]....
        /*0290*/ 	.word	0x00005a70


	//   ....[54]....
        /*0294*/ 	.word	0x00005ae0


	//   ....[55]....
        /*0298*/ 	.word	0x00005b60


	//   ....[56]....
        /*029c*/ 	.word	0x00005bc0


	//   ....[57]....
        /*02a0*/ 	.word	0x00005c30


	//   ....[58]....
        /*02a4*/ 	.word	0x00005cb0


	//   ....[59]....
        /*02a8*/ 	.word	0x00005d10


	//   ....[60]....
        /*02ac*/ 	.word	0x00005d80


	//   ....[61]....
        /*02b0*/ 	.word	0x00005e00


	//   ....[62]....
        /*02b4*/ 	.word	0x00005e60


	//----- nvinfo : EIATTR_VRC_CTA_INIT_COUNT
	.align		4
.L_33:
        /*02b8*/ 	.byte	0x02, 0x4a
	.zero		1
	.zero		1


	//----- nvinfo : EIATTR_EXIT_INSTR_OFFSETS
	.align		4
        /*02bc*/ 	.byte	0x04, 0x1c
        /*02be*/ 	.short	(.L_35 - .L_34)


	//   ....[0]....
.L_34:
        /*02c0*/ 	.word	0x00003b60


	//   ....[1]....
        /*02c4*/ 	.word	0x00003bb0


	//   ....[2]....
        /*02c8*/ 	.word	0x000050d0


	//----- nvinfo : EIATTR_CRS_STACK_SIZE
	.align		4
.L_35:
        /*02cc*/ 	.byte	0x04, 0x1e
        /*02ce*/ 	.short	(.L_37 - .L_36)
.L_36:
        /*02d0*/ 	.word	0x00000000


	//----- nvinfo : EIATTR_CBANK_PARAM_SIZE
	.align		4
.L_37:
        /*02d4*/ 	.byte	0x03, 0x19
        /*02d6*/ 	.short	0x0038


	//----- nvinfo : EIATTR_PARAM_CBANK
	.align		4
        /*02d8*/ 	.byte	0x04, 0x0a
        /*02da*/ 	.short	(.L_39 - .L_38)
	.align		4
.L_38:
        /*02dc*/ 	.word	index@(.nv.constant0._Z22flash_attention_kernelPK6__halfS1_S1_PS_iiiiii)
        /*02e0*/ 	.short	0x0380
        /*02e2*/ 	.short	0x0038


	//----- nvinfo : EIATTR_SW_WAR
	.align		4
.L_39:
        /*02e4*/ 	.byte	0x04, 0x36
        /*02e6*/ 	.short	(.L_41 - .L_40)
.L_40:
        /*02e8*/ 	.word	0x00000008
.L_41:


//--------------------- .nv.callgraph             --------------------------
	.section	.nv.callgraph,"",@"SHT_CUDA_CALLGRAPH"
	.align	4
	.sectionentsize	8
	.align		4
        /*0000*/ 	.word	0x00000000
	.align		4
        /*0004*/ 	.word	0xffffffff
	.align		4
        /*0008*/ 	.word	0x00000000
	.align		4
        /*000c*/ 	.word	0xfffffffe
	.align		4
        /*0010*/ 	.word	0x00000000
	.align		4
        /*0014*/ 	.word	0xfffffffd
	.align		4
        /*0018*/ 	.word	0x00000000
	.align		4
        /*001c*/ 	.word	0xfffffffc


//--------------------- .text._Z22flash_attention_kernelPK6__halfS1_S1_PS_iiiiii --------------------------
	.section	.text._Z22flash_attention_kernelPK6__halfS1_S1_PS_iiiiii,"ax",@progbits
	.align	128
        .global         _Z22flash_attention_kernelPK6__halfS1_S1_PS_iiiiii
        .type           _Z22flash_attention_kernelPK6__halfS1_S1_PS_iiiiii,@function
        .size           _Z22flash_attention_kernelPK6__halfS1_S1_PS_iiiiii,(.L_x_135 - _Z22flash_attention_kernelPK6__halfS1_S1_PS_iiiiii)
        .other          _Z22flash_attention_kernelPK6__halfS1_S1_PS_iiiiii,@"STO_CUDA_ENTRY STV_DEFAULT"
_Z22flash_attention_kernelPK6__halfS1_S1_PS_iiiiii:
.text._Z22flash_attention_kernelPK6__halfS1_S1_PS_iiiiii:
[----:B------:R-:W-:Y:S08]  /*0000*/  LDC R1, c[0x0][0x37c] ;  /* 0x0000df00ff017b82 */ /* 0x000ff00000000800 */
[----:B------:R-:W0:Y:S01]  /*0010*/  LDC.64 R2, c[0x0][0x3b0] ;  /* 0x0000ec00ff027b82 */ /* 0x000e220000000a00 */
[----:B------:R-:W1:Y:S01]  /*0020*/  S2R R16, SR_TID.X ;  /* 0x0000000000107919 */ /* 0x000e620000002100 */
[----:B------:R-:W2:Y:S01]  /*0030*/  LDCU.64 UR8, c[0x0][0x358] ;  /* 0x00006b00ff0877ac */ /* 0x000ea20008000a00 */
[----:B0-----:R-:W-:-:S04]  /*0040*/  IABS R7, R3 ;  /* 0x0000000300077213 */ /* 0x001fc80000000000 */
[----:B------:R-:W0:Y:S08]  /*0050*/  I2F.RP R0, R7 ;  /* 0x0000000700007306 */ /* 0x000e300000209400 */
[----:B0-----:R-:W0:Y:S02]  /*0060*/  MUFU.RCP R0, R0 ;  /* 0x0000000000007308 */ /* 0x001e240000001000 */
[----:B0-----:R-:W-:-:S06]  /*0070*/  IADD3 R4, PT, PT, R0, 0xffffffe, RZ ;  /* 0x0ffffffe00047810 */ /* 0x001fcc0007ffe0ff */
[----:B------:R0:W3:Y:S02]  /*0080*/  F2I.FTZ.U32.TRUNC.NTZ R5, R4 ;  /* 0x0000000400057305 */ /* 0x0000e4000021f000 */
[----:B0-----:R-:W-:Y:S01]  /*0090*/  IMAD.MOV.U32 R4, RZ, RZ, RZ ;  /* 0x000000ffff047224 */ /* 0x001fe200078e00ff */
[----:B---3--:R-:W-:-:S05]  /*00a0*/  IADD3 R6, PT, PT, RZ, -R5, RZ ;  /* 0x80000005ff067210 */ /* 0x008fca0007ffe0ff */
[----:B------:R-:W-:Y:S01]  /*00b0*/  IMAD R9, R6, R7, RZ ;  /* 0x0000000706097224 */ /* 0x000fe200078e02ff */
[----:B------:R-:W-:-:S03]  /*00c0*/  IABS R6, R2 ;  /* 0x0000000200067213 */ /* 0x000fc60000000000 */
[----:B------:R-:W-:-:S06]  /*00d0*/  IMAD.HI.U32 R5, R5, R9, R4 ;  /* 0x0000000905057227 */ /* 0x000fcc00078e0004 */
[----:B------:R-:W-:-:S05]  /*00e0*/  IMAD.HI.U32 R25, R5, R6, RZ ;  /* 0x0000000605197227 */ /* 0x000fca00078e00ff */
[----:B------:R-:W-:-:S05]  /*00f0*/  IADD3 R0, PT, PT, -R25, RZ, RZ ;  /* 0x000000ff19007210 */ /* 0x000fca0007ffe1ff */
[----:B------:R-:W-:-:S05]  /*0100*/  IMAD R0, R7, R0, R6 ;  /* 0x0000000007007224 */ /* 0x000fca00078e0206 */
[----:B------:R-:W-:-:S13]  /*0110*/  ISETP.GT.U32.AND P1, PT, R7, R0, PT ;  /* 0x000000000700720c */ /* 0x000fda0003f24070 */
[-C--:B------:R-:W-:Y:S01]  /*0120*/  @!P1 IADD3 R0, PT, PT, R0, -R7.reuse, RZ ;  /* 0x8000000700009210 */ /* 0x080fe20007ffe0ff */
[----:B------:R-:W-:Y:S01]  /*0130*/  @!P1 VIADD R25, R25, 0x1 ;  /* 0x0000000119199836 */ /* 0x000fe20000000000 */
[----:B------:R-:W-:Y:S02]  /*0140*/  ISETP.NE.AND P1, PT, R3, RZ, PT ;  /* 0x000000ff0300720c */ /* 0x000fe40003f25270 */
[----:B------:R-:W-:Y:S02]  /*0150*/  ISETP.GE.U32.AND P0, PT, R0, R7, PT ;  /* 0x000000070000720c */ /* 0x000fe40003f06070 */
[----:B------:R-:W-:-:S04]  /*0160*/  LOP3.LUT R0, R2, R3, RZ, 0x3c, !PT ;  /* 0x0000000302007212 */ /* 0x000fc800078e3cff */
[----:B------:R-:W-:Y:S02]  /*0170*/  ISETP.GE.AND P2, PT, R0, RZ, PT ;  /* 0x000000ff0000720c */ /* 0x000fe40003f46270 */
[----:B-1----:R-:W-:Y:S02]  /*0180*/  SHF.R.U32.HI R0, RZ, 0x5, R16 ;  /* 0x00000005ff007819 */ /* 0x002fe40000011610 */
[----:B------:R-:W-:-:S03]  /*0190*/  LOP3.LUT R16, R16, 0x1f, RZ, 0xc0, !PT ;  /* 0x0000001f10107812 */ /* 0x000fc600078ec0ff */
[----:B------:R-:W-:-:S06]  /*01a0*/  @P0 IADD3 R25, PT, PT, R25, 0x1, RZ ;  /* 0x0000000119190810 */ /* 0x000fcc0007ffe0ff */
[----:B------:R-:W-:Y:S02]  /*01b0*/  @!P2 IADD3 R25, PT, PT, -R25, RZ, RZ ;  /* 0x000000ff1919a210 */ /* 0x000fe40007ffe1ff */
[----:B------:R-:W-:-:S04]  /*01c0*/  @!P1 LOP3.LUT R25, RZ, R3, RZ, 0x33, !PT ;  /* 0x00000003ff199212 */ /* 0x000fc800078e33ff */
[----:B------:R-:W-:-:S13]  /*01d0*/  ISETP.GE.AND P0, PT, R25, 0x1, PT ;  /* 0x000000011900780c */ /* 0x000fda0003f06270 */
[----:B--2---:R-:W-:Y:S05]  /*01e0*/  @!P0 BRA `(.L_x_0) ;  /* 0x0000000c00e48947 */ /* 0x004fea0003800000 */
[----:B------:R-:W0:Y:S01]  /*01f0*/  LDCU UR4, c[0x0][0x3ac] ;  /* 0x00007580ff0477ac */ /* 0x000e220008000800 */
[----:B------:R-:W-:Y:S02]  /*0200*/  IMAD R4, R0, R25, RZ ;  /* 0x0000001900047224 */ /* 0x000fe400078e02ff */
[----:B0-----:R-:W-:-:S05]  /*0210*/  IMAD.U32 R5, RZ, RZ, UR4 ;  /* 0x00000004ff057e24 */ /* 0x001fca000f8e00ff */
[----:B------:R-:W-:-:S13]  /*0220*/  ISETP.GE.AND P0, PT, R5, 0x20, PT ;  /* 0x000000200500780c */ /* 0x000fda0003f06270 */
[----:B------:R-:W-:Y:S05]  /*0230*/  @!P0 BRA `(.L_x_1) ;  /* 0x0000000800b48947 */ /* 0x000fea0003800000 */
[----:B------:R-:W-:Y:S01]  /*0240*/  S2UR UR4, SR_CTAID.X ;  /* 0x00000000000479c3 */ /* 0x000fe20000002500 */
[----:B------:R-:W0:Y:S01]  /*0250*/  LDCU UR6, c[0x0][0x3a4] ;  /* 0x00007480ff0677ac */ /* 0x000e220008000800 */
[----:B------:R-:W-:-:S04]  /*0260*/  SHF.R.U32.HI R8, RZ, 0x5, R5 ;  /* 0x00000005ff087819 */ /* 0x000fc80000011605 */
[C---:B------:R-:W-:Y:S02]  /*0270*/  LOP3.LUT R26, R8.reuse, 0xf, RZ, 0xc0, !PT ;  /* 0x0000000f081a7812 */ /* 0x040fe400078ec0ff */
[----:B------:R-:W0:Y:S01]  /*0280*/  S2UR UR5, SR_CTAID.Y ;  /* 0x00000000000579c3 */ /* 0x000e220000002600 */
[----:B------:R-:W-:Y:S02]  /*0290*/  LOP3.LUT R27, R8, 0x7, RZ, 0xc0, !PT ;  /* 0x00000007081b7812 */ /* 0x000fe400078ec0ff */
[----:B------:R-:W-:Y:S02]  /*02a0*/  IADD3 R7, PT, PT, R26, -0x1, RZ ;  /* 0xffffffff1a077810 */ /* 0x000fe40007ffe0ff */
[----:B------:R-:W-:Y:S01]  /*02b0*/  IADD3 R6, PT, PT, R8, -0x1, RZ ;  /* 0xffffffff08067810 */ /* 0x000fe20007ffe0ff */
[----:B------:R-:W-:Y:S01]  /*02c0*/  VIADD R9, R27, 0xffffffff ;  /* 0xffffffff1b097836 */ /* 0x000fe20000000000 */
[----:B------:R-:W-:Y:S01]  /*02d0*/  ISETP.GE.U32.AND P1, PT, R7, 0x7, PT ;  /* 0x000000070700780c */ /* 0x000fe20003f26070 */
[----:B------:R-:W1:Y:S01]  /*02e0*/  S2UR UR7, SR_CTAID.Z ;  /* 0x00000000000779c3 */ /* 0x000e620000002700 */
[----:B------:R-:W-:-:S02]  /*02f0*/  ISETP.GE.U32.AND P0, PT, R6, 0xf, PT ;  /* 0x0000000f0600780c */ /* 0x000fc40003f06070 */
[C---:B------:R-:W-:Y:S02]  /*0300*/  LOP3.LUT R7, R8.reuse, 0x3fffff0, RZ, 0xc0, !PT ;  /* 0x03fffff008077812 */ /* 0x040fe400078ec0ff */
[----:B------:R-:W-:Y:S02]  /*0310*/  ISETP.GE.U32.AND P2, PT, R9, 0x3, PT ;  /* 0x000000030900780c */ /* 0x000fe40003f46070 */
[----:B------:R-:W-:Y:S01]  /*0320*/  LOP3.LUT R8, R8, 0x3, RZ, 0xc0, !PT ;  /* 0x0000000308087812 */ /* 0x000fe200078ec0ff */
[----:B------:R-:W2:Y:S01]  /*0330*/  LDC R3, c[0x0][0x3a8] ;  /* 0x0000ea00ff037b82 */ /* 0x000ea20000000800 */
[----:B0-----:R-:W-:Y:S01]  /*0340*/  UIMAD UR4, UR4, UR6, UR5 ;  /* 0x00000006040472a4 */ /* 0x001fe2000f8e0205 */
[----:B-1----:R-:W-:-:S05]  /*0350*/  IMAD R2, R2, UR7, RZ ;  /* 0x0000000702027c24 */ /* 0x002fca000f8e02ff */
[----:B--2---:R-:W-:Y:S01]  /*0360*/  IMAD R2, R3, UR4, R2 ;  /* 0x0000000403027c24 */ /* 0x004fe2000f8e0202 */
[----:B------:R-:W-:-:S03]  /*0370*/  UMOV UR4, URZ ;  /* 0x000000ff00047c82 */ /* 0x000fc60008000000 */
[----:B------:R-:W-:-:S07]  /*0380*/  IMAD R6, R2, R5, R16 ;  /* 0x0000000502067224 */ /* 0x000fce00078e0210 */
.L_x_7:
[----:B0-----:R-:W0:Y:S01]  /*0390*/  LDC R5, c[0x0][0x3ac] ;  /* 0x0000eb00ff057b82 */ /* 0x001e220000000800 */
[----:B------:R-:W-:Y:S01]  /*03a0*/  IADD3 R9, PT, PT, R4, UR4, RZ ;  /* 0x0000000404097c10 */ /* 0x000fe2000fffe0ff */
[----:B------:R-:W-:Y:S01]  /*03b0*/  UIADD3 UR4, UPT, UPT, UR4, 0x1, URZ ;  /* 0x0000000104047890 */ /* 0x000fe2000fffe0ff */
[----:B----4-:R-:W-:-:S05]  /*03c0*/  HFMA2 R2, -RZ, RZ, 0, 0 ;  /* 0x00000000ff027431 */ /* 0x010fca00000001ff */
[----:B------:R-:W-:Y:S01]  /*03d0*/  ISETP.NE.AND P3, PT, R25, UR4, PT ;  /* 0x0000000419007c0c */ /* 0x000fe2000bf65270 */
[CC--:B0-----:R-:W-:Y:S02]  /*03e0*/  IMAD R10, R9.reuse, R5.reuse, R6 ;  /* 0x00000005090a7224 */ /* 0x0c1fe400078e0206 */
[----:B------:R-:W-:Y:S01]  /*03f0*/  IMAD R9, R9, R5, R16 ;  /* 0x0000000509097224 */ /* 0x000fe200078e0210 */
[----:B-123--:R-:W-:Y:S09]  /*0400*/  @!P0 BRA `(.L_x_2) ;  /* 0x0000000000f48947 */ /* 0x00eff20003800000 */
[----:B------:R-:W0:Y:S01]  /*0410*/  S2UR UR6, SR_CgaCtaId ;  /* 0x00000000000679c3 */ /* 0x000e220000008800 */
[----:B------:R-:W-:Y:S01]  /*0420*/  IMAD.MOV.U32 R12, RZ, RZ, RZ ;  /* 0x000000ffff0c7224 */ /* 0x000fe200078e00ff */
[----:B------:R-:W-:Y:S02]  /*0430*/  UMOV UR5, 0x400 ;  /* 0x0000040000057882 */ /* 0x000fe40000000000 */
[----:B0-----:R-:W-:-:S12]  /*0440*/  ULEA UR5, UR6, UR5, 0x18 ;  /* 0x0000000506057291 */ /* 0x001fd8000f8ec0ff */
.L_x_3:
[----:B---3--:R-:W0:Y:S01]  /*0450*/  LDC.64 R2, c[0x0][0x380] ;  /* 0x0000e000ff027b82 */ /* 0x008e220000000a00 */
[----:B------:R-:W-:-:S05]  /*0460*/  LEA R11, R12, R10, 0x5 ;  /* 0x0000000a0c0b7211 */ /* 0x000fca00078e28ff */
[----:B0-----:R-:W-:-:S05]  /*0470*/  IMAD.WIDE R2, R11, 0x2, R2 ;  /* 0x000000020b027825 */ /* 0x001fca00078e0202 */
[----:B------:R-:W2:Y:S04]  /*0480*/  LDG.E.U16.CONSTANT R28, desc[UR8][R2.64] ;  /* 0x00000008021c7981 */ /* 0x000ea8000c1e9500 */
[----:B------:R-:W3:Y:S04]  /*0490*/  LDG.E.U16.CONSTANT R30, desc[UR8][R2.64+0x40] ;  /* 0x00004008021e7981 */ /* 0x000ee8000c1e9500 */
[----:B------:R-:W4:Y:S04]  /*04a0*/  LDG.E.U16.CONSTANT R32, desc[UR8][R2.64+0x80] ;  /* 0x0000800802207981 */ /* 0x000f28000c1e9500 */
[----:B------:R-:W5:Y:S04]  /*04b0*/  LDG.E.U16.CONSTANT R34, desc[UR8][R2.64+0xc0] ;  /* 0x0000c00802227981 */ /* 0x000f68000c1e9500 */
        /* <DEDUP_REMOVED lines=11> */
[----:B------:R0:W5:Y:S01]  /*0570*/  LDG.E.U16.CONSTANT R23, desc[UR8][R2.64+0x3c0] ;  /* 0x0003c00802177981 */ /* 0x000162000c1e9500 */
[C---:B------:R-:W-:Y:S01]  /*0580*/  LEA R24, R12.reuse, R9, 0x5 ;  /* 0x000000090c187211 */ /* 0x040fe200078e28ff */
[----:B------:R-:W-:-:S03]  /*0590*/  VIADD R12, R12, 0x10 ;  /* 0x000000100c0c7836 */ /* 0x000fc60000000000 */
[----:B------:R-:W-:Y:S02]  /*05a0*/  LEA R24, R24, UR5, 0x2 ;  /* 0x0000000518187c11 */ /* 0x000fe4000f8e10ff */
[----:B------:R-:W-:Y:S01]  /*05b0*/  ISETP.NE.AND P4, PT, R12, R7, PT ;  /* 0x000000070c00720c */ /* 0x000fe20003f85270 */
[----:B--2---:R-:W-:Y:S02]  /*05c0*/  HADD2.F32 R29, -RZ, R28.H0_H0 ;  /* 0x2000001cff1d7230 */ /* 0x004fe40000004100 */
[----:B---3--:R-:W-:-:S03]  /*05d0*/  HADD2.F32 R31, -RZ, R30.H0_H0 ;  /* 0x2000001eff1f7230 */ /* 0x008fc60000004100 */
[----:B------:R1:W-:Y:S01]  /*05e0*/  STS [R24], R29 ;  /* 0x0000001d18007388 */ /* 0x0003e20000000800 */
[----:B----4-:R-:W-:-:S03]  /*05f0*/  HADD2.F32 R33, -RZ, R32.H0_H0 ;  /* 0x20000020ff217230 */ /* 0x010fc60000004100 */
[----:B------:R2:W-:Y:S01]  /*0600*/  STS [R24+0x80], R31 ;  /* 0x0000801f18007388 */ /* 0x0005e20000000800 */
[----:B-----5:R-:W-:-:S03]  /*0610*/  HADD2.F32 R35, -RZ, R34.H0_H0 ;  /* 0x20000022ff237230 */ /* 0x020fc60000004100 */
[----:B------:R3:W-:Y:S01]  /*0620*/  STS [R24+0x100], R33 ;  /* 0x0001002118007388 */ /* 0x0007e20000000800 */
[----:B------:R-:W-:-:S03]  /*0630*/  HADD2.F32 R37, -RZ, R36.H0_H0 ;  /* 0x20000024ff257230 */ /* 0x000fc60000004100 */
[----:B------:R3:W-:Y:S01]  /*0640*/  STS [R24+0x180], R35 ;  /* 0x0001802318007388 */ /* 0x0007e20000000800 */
[----:B------:R-:W-:-:S03]  /*0650*/  HADD2.F32 R22, -RZ, R22.H0_H0 ;  /* 0x20000016ff167230 */ /* 0x000fc60000004100 */
[----:B------:R3:W-:Y:S01]  /*0660*/  STS [R24+0x200], R37 ;  /* 0x0002002518007388 */ /* 0x0007e20000000800 */
[----:B------:R-:W-:-:S03]  /*0670*/  HADD2.F32 R21, -RZ, R21.H0_H0 ;  /* 0x20000015ff157230 */ /* 0x000fc60000004100 */
[----:B------:R3:W-:Y:S01]  /*0680*/  STS [R24+0x280], R22 ;  /* 0x0002801618007388 */ /* 0x0007e20000000800 */
[----:B------:R-:W-:-:S03]  /*0690*/  HADD2.F32 R17, -RZ, R17.H0_H0 ;  /* 0x20000011ff117230 */ /* 0x000fc60000004100 */
[----:B------:R3:W-:Y:S01]  /*06a0*/  STS [R24+0x300], R21 ;  /* 0x0003001518007388 */ /* 0x0007e20000000800 */
[----:B0-----:R-:W-:-:S03]  /*06b0*/  HADD2.F32 R3, -RZ, R20.H0_H0 ;  /* 0x20000014ff037230 */ /* 0x001fc60000004100 */
[----:B------:R3:W-:Y:S01]  /*06c0*/  STS [R24+0x380], R17 ;  /* 0x0003801118007388 */ /* 0x0007e20000000800 */
[----:B------:R-:W-:-:S03]  /*06d0*/  HADD2.F32 R19, -RZ, R19.H0_H0 ;  /* 0x20000013ff137230 */ /* 0x000fc60000004100 */
[----:B------:R3:W-:Y:S01]  /*06e0*/  STS [R24+0x400], R3 ;  /* 0x0004000318007388 */ /* 0x0007e20000000800 */
[----:B-1----:R-:W-:-:S03]  /*06f0*/  HADD2.F32 R29, -RZ, R18.H0_H0 ;  /* 0x20000012ff1d7230 */ /* 0x002fc60000004100 */
[----:B------:R3:W-:Y:S01]  /*0700*/  STS [R24+0x480], R19 ;  /* 0x0004801318007388 */ /* 0x0007e20000000800 */
[----:B------:R-:W-:-:S03]  /*0710*/  HADD2.F32 R15, -RZ, R15.H0_H0 ;  /* 0x2000000fff0f7230 */ /* 0x000fc60000004100 */
[----:B------:R3:W-:Y:S01]  /*0720*/  STS [R24+0x500], R29 ;  /* 0x0005001d18007388 */ /* 0x0007e20000000800 */
[----:B------:R-:W-:-:S03]  /*0730*/  HADD2.F32 R11, -RZ, R11.H0_H0 ;  /* 0x2000000bff0b7230 */ /* 0x000fc60000004100 */
[----:B------:R3:W-:Y:S01]  /*0740*/  STS [R24+0x580], R15 ;  /* 0x0005800f18007388 */ /* 0x0007e20000000800 */
[----:B--2---:R-:W-:-:S03]  /*0750*/  HADD2.F32 R31, -RZ, R14.H0_H0 ;  /* 0x2000000eff1f7230 */ /* 0x004fc60000004100 */
[----:B------:R3:W-:Y:S01]  /*0760*/  STS [R24+0x600], R11 ;  /* 0x0006000b18007388 */ /* 0x0007e20000000800 */
[----:B------:R-:W-:-:S03]  /*0770*/  HADD2.F32 R13, -RZ, R13.H0_H0 ;  /* 0x2000000dff0d7230 */ /* 0x000fc60000004100 */
[----:B------:R3:W-:Y:S01]  /*0780*/  STS [R24+0x680], R31 ;  /* 0x0006801f18007388 */ /* 0x0007e20000000800 */
[----:B------:R-:W-:-:S03]  /*0790*/  HADD2.F32 R23, -RZ, R23.H0_H0 ;  /* 0x20000017ff177230 */ /* 0x000fc60000004100 */
[----:B------:R3:W-:Y:S04]  /*07a0*/  STS [R24+0x700], R13 ;  /* 0x0007000d18007388 */ /* 0x0007e80000000800 */
[----:B------:R3:W-:Y:S01]  /*07b0*/  STS [R24+0x780], R23 ;  /* 0x0007801718007388 */ /* 0x0007e20000000800 */
[----:B------:R-:W-:Y:S05]  /*07c0*/  @P4 BRA `(.L_x_3) ;  /* 0xfffffffc00204947 */ /* 0x000fea000383ffff */
[----:B------:R-:W-:-:S07]  /*07d0*/  MOV R2, R7 ;  /* 0x0000000700027202 */ /* 0x000fce0000000f00 */
.L_x_2:
[----:B------:R-:W-:-:S13]  /*07e0*/  ISETP.NE.AND P4, PT, R26, RZ, PT ;  /* 0x000000ff1a00720c */ /* 0x000fda0003f85270 */
[----:B------:R-:W-:Y:S05]  /*07f0*/  @!P4 BRA `(.L_x_4) ;  /* 0x000000040040c947 */ /* 0x000fea0003800000 */
[----:B------:R-:W-:Y:S01]  /*0800*/  ISETP.NE.AND P4, PT, R27, RZ, PT ;  /* 0x000000ff1b00720c */ /* 0x000fe20003f85270 */
[----:B------:R-:W-:-:S12]  /*0810*/  @!P1 BRA `(.L_x_5) ;  /* 0x0000000000849947 */ /* 0x000fd80003800000 */
        /* <DEDUP_REMOVED lines=10> */
[----:B------:R0:W5:Y:S01]  /*08c0*/  LDG.E.U16.CONSTANT R22, desc[UR8][R12.64+0x1c0] ;  /* 0x0001c0080c167981 */ /* 0x000162000c1e9500 */
[----:B------:R-:W1:Y:S01]  /*08d0*/  S2UR UR6, SR_CgaCtaId ;  /* 0x00000000000679c3 */ /* 0x000e620000008800 */
[----:B------:R-:W-:Y:S01]  /*08e0*/  UMOV UR5, 0x400 ;  /* 0x0000040000057882 */ /* 0x000fe20000000000 */
[C---:B------:R-:W-:Y:S01]  /*08f0*/  IMAD R11, R2.reuse, 0x20, R9 ;  /* 0x00000020020b7824 */ /* 0x040fe200078e0209 */
[----:B------:R-:W-:Y:S01]  /*0900*/  IADD3 R2, PT, PT, R2, 0x8, RZ ;  /* 0x0000000802027810 */ /* 0x000fe20007ffe0ff */
[----:B-1----:R-:W-:-:S06]  /*0910*/  ULEA UR5, UR6, UR5, 0x18 ;  /* 0x0000000506057291 */ /* 0x002fcc000f8ec0ff */
[----:B------:R-:W-:Y:S01]  /*0920*/  LEA R14, R11, UR5, 0x2 ;  /* 0x000000050b0e7c11 */ /* 0x000fe2000f8e10ff */
        /* <DEDUP_REMOVED lines=9> */
[----:B0-----:R-:W-:-:S03]  /*09c0*/  HADD2.F32 R13, -RZ, R20.H0_H0 ;  /* 0x20000014ff0d7230 */ /* 0x001fc60000004100 */
[----:B------:R1:W-:Y:S01]  /*09d0*/  STS [R14+0x200], R19 ;  /* 0x000200130e007388 */ /* 0x0003e20000000800 */
[----:B------:R-:W-:-:S03]  /*09e0*/  HADD2.F32 R21, -RZ, R21.H0_H0 ;  /* 0x20000015ff157230 */ /* 0x000fc60000004100 */
[----:B------:R1:W-:Y:S01]  /*09f0*/  STS [R14+0x280], R13 ;  /* 0x0002800d0e007388 */ /* 0x0003e20000000800 */
[----:B------:R-:W-:-:S03]  /*0a00*/  HADD2.F32 R23, -RZ, R22.H0_H0 ;  /* 0x20000016ff177230 */ /* 0x000fc60000004100 */
[----:B------:R1:W-:Y:S04]  /*0a10*/  STS [R14+0x300], R21 ;  /* 0x000300150e007388 */ /* 0x0003e80000000800 */
[----:B------:R1:W-:Y:S02]  /*0a20*/  STS [R14+0x380], R23 ;  /* 0x000380170e007388 */ /* 0x0003e40000000800 */
.L_x_5:
[----:B------:R-:W-:Y:S05]  /*0a30*/  @!P4 BRA `(.L_x_4) ;  /* 0x0000000000b0c947 */ /* 0x000fea0003800000 */
[----:B------:R-:W-:Y:S01]  /*0a40*/  ISETP.NE.AND P4, PT, R8, RZ, PT ;  /* 0x000000ff0800720c */ /* 0x000fe20003f85270 */
[----:B------:R-:W-:-:S12]  /*0a50*/  @!P2 BRA `(.L_x_6) ;  /* 0x000000000054a947 */ /* 0x000fd80003800000 */
[----:B-1-3--:R-:W0:Y:S01]  /*0a60*/  LDC.64 R12, c[0x0][0x380] ;  /* 0x0000e000ff0c7b82 */ /* 0x00ae220000000a00 */
[----:B------:R-:W-:-:S05]  /*0a70*/  LEA R3, R2, R10, 0x5 ;  /* 0x0000000a02037211 */ /* 0x000fca00078e28ff */
[----:B0-----:R-:W-:-:S05]  /*0a80*/  IMAD.WIDE R12, R3, 0x2, R12 ;  /* 0x00000002030c7825 */ /* 0x001fca00078e020c */
[----:B------:R-:W2:Y:S04]  /*0a90*/  LDG.E.U16.CONSTANT R3, desc[UR8][R12.64] ;  /* 0x000000080c037981 */ /* 0x000ea8000c1e9500 */
[----:B------:R-:W3:Y:S04]  /*0aa0*/  LDG.E.U16.CONSTANT R15, desc[UR8][R12.64+0x40] ;  /* 0x000040080c0f7981 */ /* 0x000ee8000c1e9500 */
[----:B------:R-:W4:Y:S04]  /*0ab0*/  LDG.E.U16.CONSTANT R17, desc[UR8][R12.64+0x80] ;  /* 0x000080080c117981 */ /* 0x000f28000c1e9500 */
[----:B------:R-:W5:Y:S01]  /*0ac0*/  LDG.E.U16.CONSTANT R18, desc[UR8][R12.64+0xc0] ;  /* 0x0000c0080c127981 */ /* 0x000f62000c1e9500 */
[----:B------:R-:W0:Y:S01]  /*0ad0*/  S2UR UR6, SR_CgaCtaId ;  /* 0x00000000000679c3 */ /* 0x000e220000008800 */
[----:B------:R-:W-:Y:S01]  /*0ae0*/  UMOV UR5, 0x400 ;  /* 0x0000040000057882 */ /* 0x000fe20000000000 */
[C---:B------:R-:W-:Y:S01]  /*0af0*/  IMAD R11, R2.reuse, 0x20, R9 ;  /* 0x00000020020b7824 */ /* 0x040fe200078e0209 */
[----:B------:R-:W-:Y:S01]  /*0b00*/  IADD3 R2, PT, PT, R2, 0x4, RZ ;  /* 0x0000000402027810 */ /* 0x000fe20007ffe0ff */
[----:B0-----:R-:W-:-:S06]  /*0b10*/  ULEA UR5, UR6, UR5, 0x18 ;  /* 0x0000000506057291 */ /* 0x001fcc000f8ec0ff */
[----:B------:R-:W-:Y:S01]  /*0b20*/  LEA R14, R11, UR5, 0x2 ;  /* 0x000000050b0e7c11 */ /* 0x000fe2000f8e10ff */
[----:B--2---:R-:W-:Y:S02]  /*0b30*/  HADD2.F32 R3, -RZ, R3.H0_H0 ;  /* 0x20000003ff037230 */ /* 0x004fe40000004100 */
[----:B---3--:R-:W-:-:S03]  /*0b40*/  HADD2.F32 R15, -RZ, R15.H0_H0 ;  /* 0x2000000fff0f7230 */ /* 0x008fc60000004100 */
[----:B------:R0:W-:Y:S01]  /*0b50*/  STS [R14], R3 ;  /* 0x000000030e007388 */ /* 0x0001e20000000800 */
[----:B----4-:R-:W-:-:S03]  /*0b60*/  HADD2.F32 R17, -RZ, R17.H0_H0 ;  /* 0x20000011ff117230 */ /* 0x010fc60000004100 */
[----:B------:R0:W-:Y:S01]  /*0b70*/  STS [R14+0x80], R15 ;  /* 0x0000800f0e007388 */ /* 0x0001e20000000800 */
[----:B-----5:R-:W-:-:S03]  /*0b80*/  HADD2.F32 R11, -RZ, R18.H0_H0 ;  /* 0x20000012ff0b7230 */ /* 0x020fc60000004100 */
[----:B------:R0:W-:Y:S04]  /*0b90*/  STS [R14+0x100], R17 ;  /* 0x000100110e007388 */ /* 0x0001e80000000800 */
[----:B------:R0:W-:Y:S02]  /*0ba0*/  STS [R14+0x180], R11 ;  /* 0x0001800b0e007388 */ /* 0x0001e40000000800 */
.L_x_6:
[----:B------:R-:W-:Y:S05]  /*0bb0*/  @!P4 BRA `(.L_x_4) ;  /* 0x000000000050c947 */ /* 0x000fea0003800000 */
[----:B-1-3--:R-:W1:Y:S01]  /*0bc0*/  LDC.64 R12, c[0x0][0x380] ;  /* 0x0000e000ff0c7b82 */ /* 0x00ae620000000a00 */
[----:B0-----:R-:W-:-:S05]  /*0bd0*/  LEA R11, R2, R10, 0x5 ;  /* 0x0000000a020b7211 */ /* 0x001fca00078e28ff */
[----:B-1----:R-:W-:-:S05]  /*0be0*/  IMAD.WIDE R10, R11, 0x2, R12 ;  /* 0x000000020b0a7825 */ /* 0x002fca00078e020c */
[----:B------:R-:W2:Y:S01]  /*0bf0*/  LDG.E.U16.CONSTANT R3, desc[UR8][R10.64] ;  /* 0x000000080a037981 */ /* 0x000ea2000c1e9500 */
[----:B------:R-:W0:Y:S01]  /*0c00*/  S2UR UR6, SR_CgaCtaId ;  /* 0x00000000000679c3 */ /* 0x000e220000008800 */
[----:B------:R-:W-:Y:S01]  /*0c10*/  UMOV UR5, 0x400 ;  /* 0x0000040000057882 */ /* 0x000fe20000000000 */
[----:B------:R-:W-:Y:S01]  /*0c20*/  IMAD R9, R2, 0x20, R9 ;  /* 0x0000002002097824 */ /* 0x000fe200078e0209 */
[----:B------:R-:W-:Y:S01]  /*0c30*/  ISETP.NE.AND P4, PT, R8, 0x1, PT ;  /* 0x000000010800780c */ /* 0x000fe20003f85270 */
[----:B0-----:R-:W-:-:S06]  /*0c40*/  ULEA UR5, UR6, UR5, 0x18 ;  /* 0x0000000506057291 */ /* 0x001fcc000f8ec0ff */
[----:B------:R-:W-:Y:S01]  /*0c50*/  LEA R12, R9, UR5, 0x2 ;  /* 0x00000005090c7c11 */ /* 0x000fe2000f8e10ff */
[----:B--2---:R-:W-:-:S05]  /*0c60*/  HADD2.F32 R3, -RZ, R3.H0_H0 ;  /* 0x20000003ff037230 */ /* 0x004fca0000004100 */
[----:B------:R2:W-:Y:S01]  /*0c70*/  STS [R12], R3 ;  /* 0x000000030c007388 */ /* 0x0005e20000000800 */
[----:B------:R-:W-:Y:S05]  /*0c80*/  @!P4 BRA `(.L_x_4) ;  /* 0x00000000001cc947 */ /* 0x000fea0003800000 */
[----:B------:R-:W-:Y:S01]  /*0c90*/  ISETP.NE.AND P4, PT, R8, 0x2, PT ;  /* 0x000000020800780c */ /* 0x000fe20003f85270 */
[----:B------:R-:W3:-:S12]  /*0ca0*/  LDG.E.U16.CONSTANT R2, desc[UR8][R10.64+0x40] ;  /* 0x000040080a027981 */ /* 0x000ed8000c1e9500 */
[----:B--2---:R-:W2:Y:S01]  /*0cb0*/  @P4 LDG.E.U16.CONSTANT R3, desc[UR8][R10.64+0x80] ;  /* 0x000080080a034981 */ /* 0x004ea2000c1e9500 */
[----:B---3--:R-:W-:-:S05]  /*0cc0*/  HADD2.F32 R2, -RZ, R2.H0_H0 ;  /* 0x20000002ff027230 */ /* 0x008fca0000004100 */
[----:B------:R4:W-:Y:S01]  /*0cd0*/  STS [R12+0x80], R2 ;  /* 0x000080020c007388 */ /* 0x0009e20000000800 */
[----:B--2---:R-:W-:-:S05]  /*0ce0*/  @P4 HADD2.F32 R3, -RZ, R3.H0_H0 ;  /* 0x20000003ff034230 */ /* 0x004fca0000004100 */
[----:B------:R4:W-:Y:S02]  /*0cf0*/  @P4 STS [R12+0x100], R3 ;  /* 0x000100030c004388 */ /* 0x0009e40000000800 */
.L_x_4:
[----:B------:R-:W-:Y:S05]  /*0d00*/  @P3 BRA `(.L_x_7) ;  /* 0xfffffff400a03947 */ /* 0x000fea000383ffff */
.L_x_1:
[----:B------:R-:W-:-:S13]  /*0d10*/  ISETP.GE.AND P0, PT, R5, 0x20, PT ;  /* 0x000000200500780c */ /* 0x000fda0003f06270 */
[----:B------:R-:W-:Y:S05]  /*0d20*/  @!P0 BRA `(.L_x_0) ;  /* 0x0000000400148947 */ /* 0x000fea0003800000 */
[----:B01234-:R-:W0:Y:S01]  /*0d30*/  LDC R3, c[0x0][0x3b0] ;  /* 0x0000ec00ff037b82 */ /* 0x01fe220000000800 */
[----:B------:R-:W-:Y:S01]  /*0d40*/  SHF.R.U32.HI R2, RZ, 0x5, R5 ;  /* 0x00000005ff027819 */ /* 0x000fe20000011605 */
[----:B------:R-:W-:-:S03]  /*0d50*/  UMOV UR4, URZ ;  /* 0x000000ff00047c82 */ /* 0x000fc60008000000 */
[C---:B------:R-:W-:Y:S02]  /*0d60*/  LOP3.LUT R8, R2.reuse, 0x7, RZ, 0xc0, !PT ;  /* 0x0000000702087812 */ /* 0x040fe400078ec0ff */
[----:B------:R-:W-:Y:S02]  /*0d70*/  IADD3 R5, PT, PT, R2, -0x1, RZ ;  /* 0xffffffff02057810 */ /* 0x000fe40007ffe0ff */
[----:B------:R-:W-:Y:S02]  /*0d80*/  IADD3 R6, PT, PT, R8, -0x1, RZ ;  /* 0xffffffff08067810 */ /* 0x000fe40007ffe0ff */
[----:B------:R-:W-:Y:S02]  /*0d90*/  ISETP.GE.U32.AND P0, PT, R5, 0x7, PT ;  /* 0x000000070500780c */ /* 0x000fe40003f06070 */
[----:B------:R-:W-:Y:S02]  /*0da0*/  LOP3.LUT R9, R2, 0x3, RZ, 0xc0, !PT ;  /* 0x0000000302097812 */ /* 0x000fe400078ec0ff */
[----:B------:R-:W-:-:S02]  /*0db0*/  ISETP.GE.U32.AND P1, PT, R6, 0x3, PT ;  /* 0x000000030600780c */ /* 0x000fc40003f26070 */
[----:B------:R-:W-:Y:S01]  /*0dc0*/  LOP3.LUT R2, R2, 0x3fffff8, RZ, 0xc0, !PT ;  /* 0x03fffff802027812 */ /* 0x000fe200078ec0ff */
[----:B0-----:R-:W-:-:S10]  /*0dd0*/  IMAD R5, R3, 0x3, R4 ;  /* 0x0000000303057824 */ /* 0x001fd400078e0204 */
.L_x_13:
[----:B0-----:R-:W0:Y:S01]  /*0de0*/  LDC R6, c[0x0][0x3ac] ;  /* 0x0000eb00ff067b82 */ /* 0x001e220000000800 */
[----:B-1----:R-:W-:Y:S01]  /*0df0*/  VIADD R3, R5, UR4 ;  /* 0x0000000405037c36 */ /* 0x002fe20008000000 */
[----:B------:R-:W-:Y:S01]  /*0e00*/  UIADD3 UR4, UPT, UPT, UR4, 0x1, URZ ;  /* 0x0000000104047890 */ /* 0x000fe2000fffe0ff */
[----:B------:R-:W-:-:S05]  /*0e10*/  HFMA2 R4, -RZ, RZ, 0, 0 ;  /* 0x00000000ff047431 */ /* 0x000fca00000001ff */
[----:B------:R-:W-:Y:S01]  /*0e20*/  ISETP.NE.AND P2, PT, R25, UR4, PT ;  /* 0x0000000419007c0c */ /* 0x000fe2000bf45270 */
[----:B0-----:R-:W-:Y:S01]  /*0e30*/  IMAD R7, R3, R6, R16 ;  /* 0x0000000603077224 */ /* 0x001fe200078e0210 */
[----:B------:R-:W-:Y:S11]  /*0e40*/  @!P0 BRA `(.L_x_8) ;  /* 0x0000000000488947 */ /* 0x000ff60003800000 */
[----:B------:R-:W0:Y:S01]  /*0e50*/  S2UR UR6, SR_CgaCtaId ;  /* 0x00000000000679c3 */ /* 0x000e220000008800 */
[----:B------:R-:W-:Y:S01]  /*0e60*/  MOV R3, RZ ;  /* 0x000000ff00037202 */ /* 0x000fe20000000f00 */
[----:B------:R-:W-:Y:S02]  /*0e70*/  UMOV UR5, 0x400 ;  /* 0x0000040000057882 */ /* 0x000fe40000000000 */
[----:B0-----:R-:W-:-:S12]  /*0e80*/  ULEA UR5, UR6, UR5, 0x18 ;  /* 0x0000000506057291 */ /* 0x001fd8000f8ec0ff */
.L_x_9:
[C---:B0-----:R-:W-:Y:S01]  /*0e90*/  IMAD R4, R3.reuse, 0x20, R7 ;  /* 0x0000002003047824 */ /* 0x041fe200078e0207 */
[----:B------:R-:W-:-:S04]  /*0ea0*/  IADD3 R3, PT, PT, R3, 0x8, RZ ;  /* 0x0000000803037810 */ /* 0x000fc80007ffe0ff */
[----:B------:R-:W-:Y:S02]  /*0eb0*/  LEA R4, R4, UR5, 0x2 ;  /* 0x0000000504047c11 */ /* 0x000fe4000f8e10ff */
[----:B------:R-:W-:-:S03]  /*0ec0*/  ISETP.NE.AND P3, PT, R3, R2, PT ;  /* 0x000000020300720c */ /* 0x000fc60003f65270 */
[----:B------:R0:W-:Y:S04]  /*0ed0*/  STS [R4], RZ ;  /* 0x000000ff04007388 */ /* 0x0001e80000000800 */
[----:B------:R0:W-:Y:S04]  /*0ee0*/  STS [R4+0x80], RZ ;  /* 0x000080ff04007388 */ /* 0x0001e80000000800 */
[----:B------:R0:W-:Y:S04]  /*0ef0*/  STS [R4+0x100], RZ ;  /* 0x000100ff04007388 */ /* 0x0001e80000000800 */
[----:B------:R0:W-:Y:S04]  /*0f00*/  STS [R4+0x180], RZ ;  /* 0x000180ff04007388 */ /* 0x0001e80000000800 */
[----:B------:R0:W-:Y:S04]  /*0f10*/  STS [R4+0x200], RZ ;  /* 0x000200ff04007388 */ /* 0x0001e80000000800 */
[----:B------:R0:W-:Y:S04]  /*0f20*/  STS [R4+0x280], RZ ;  /* 0x000280ff04007388 */ /* 0x0001e80000000800 */
[----:B------:R0:W-:Y:S04]  /*0f30*/  STS [R4+0x300], RZ ;  /* 0x000300ff04007388 */ /* 0x0001e80000000800 */
[----:B------:R0:W-:Y:S01]  /*0f40*/  STS [R4+0x380], RZ ;  /* 0x000380ff04007388 */ /* 0x0001e20000000800 */
[----:B------:R-:W-:Y:S05]  /*0f50*/  @P3 BRA `(.L_x_9) ;  /* 0xfffffffc00cc3947 */ /* 0x000fea000383ffff */
[----:B0-----:R-:W-:-:S07]  /*0f60*/  MOV R4, R2 ;  /* 0x0000000200047202 */ /* 0x001fce0000000f00 */
.L_x_8:
[----:B------:R-:W-:-:S13]  /*0f70*/  ISETP.NE.AND P3, PT, R8, RZ, PT ;  /* 0x000000ff0800720c */ /* 0x000fda0003f65270 */
[----:B------:R-:W-:Y:S05]  /*0f80*/  @!P3 BRA `(.L_x_10) ;  /* 0x000000000078b947 */ /* 0x000fea0003800000 */
[----:B------:R-:W-:Y:S01]  /*0f90*/  ISETP.NE.AND P3, PT, R9, RZ, PT ;  /* 0x000000ff0900720c */ /* 0x000fe20003f65270 */
[----:B------:R-:W-:-:S12]  /*0fa0*/  @!P1 BRA `(.L_x_11) ;  /* 0x0000000000289947 */ /* 0x000fd80003800000 */
[----:B------:R-:W0:Y:S01]  /*0fb0*/  S2UR UR6, SR_CgaCtaId ;  /* 0x00000000000679c3 */ /* 0x000e220000008800 */
[----:B------:R-:W-:Y:S01]  /*0fc0*/  UMOV UR5, 0x400 ;  /* 0x0000040000057882 */ /* 0x000fe20000000000 */
[C---:B------:R-:W-:Y:S01]  /*0fd0*/  IMAD R3, R4.reuse, 0x20, R7 ;  /* 0x0000002004037824 */ /* 0x040fe200078e0207 */
[----:B------:R-:W-:Y:S01]  /*0fe0*/  IADD3 R4, PT, PT, R4, 0x4, RZ ;  /* 0x0000000404047810 */ /* 0x000fe20007ffe0ff */
[----:B0-----:R-:W-:-:S06]  /*0ff0*/  ULEA UR5, UR6, UR5, 0x18 ;  /* 0x0000000506057291 */ /* 0x001fcc000f8ec0ff */
[----:B------:R-:W-:-:S05]  /*1000*/  LEA R3, R3, UR5, 0x2 ;  /* 0x0000000503037c11 */ /* 0x000fca000f8e10ff */
[----:B------:R0:W-:Y:S04]  /*1010*/  STS [R3], RZ ;  /* 0x000000ff03007388 */ /* 0x0001e80000000800 */
[----:B------:R0:W-:Y:S04]  /*1020*/  STS [R3+0x80], RZ ;  /* 0x000080ff03007388 */ /* 0x0001e80000000800 */
[----:B------:R0:W-:Y:S04]  /*1030*/  STS [R3+0x100], RZ ;  /* 0x000100ff03007388 */ /* 0x0001e80000000800 */
[----:B------:R0:W-:Y:S02]  /*1040*/  STS [R3+0x180], RZ ;  /* 0x000180ff03007388 */ /* 0x0001e40000000800 */
.L_x_11:
[----:B------:R-:W-:Y:S05]  /*1050*/  @!P3 BRA `(.L_x_10) ;  /* 0x000000000044b947 */ /* 0x000fea0003800000 */
[----:B------:R-:W-:Y:S02]  /*1060*/  LOP3.LUT P3, RZ, R6, 0x20, RZ, 0xc0, !PT ;  /* 0x0000002006ff7812 */ /* 0x000fe4000786c0ff */
[----:B------:R-:W-:-:S11]  /*1070*/  ISETP.NE.AND P4, PT, R9, 0x1, PT ;  /* 0x000000010900780c */ /* 0x000fd60003f85270 */
[----:B------:R-:W1:Y:S01]  /*1080*/  @P3 S2R R6, SR_CgaCtaId ;  /* 0x0000000000063919 */ /* 0x000e620000008800 */
[----:B0-----:R-:W-:-:S04]  /*1090*/  @P3 MOV R3, 0x400 ;  /* 0x0000040000033802 */ /* 0x001fc80000000f00 */
[----:B-1----:R-:W-:Y:S01]  /*10a0*/  @P3 LEA R6, R6, R3, 0x18 ;  /* 0x0000000306063211 */ /* 0x002fe200078ec0ff */
[----:B------:R-:W-:Y:S06]  /*10b0*/  @!P4 BRA `(.L_x_12) ;  /* 0x000000000020c947 */ /* 0x000fec0003800000 */
[----:B------:R-:W0:Y:S01]  /*10c0*/  S2UR UR6, SR_CgaCtaId ;  /* 0x00000000000679c3 */ /* 0x000e220000008800 */
[----:B------:R-:W-:Y:S01]  /*10d0*/  UMOV UR5, 0x400 ;  /* 0x0000040000057882 */ /* 0x000fe20000000000 */
[C---:B------:R-:W-:Y:S01]  /*10e0*/  LEA R3, R4.reuse, R7, 0x5 ;  /* 0x0000000704037211 */ /* 0x040fe200078e28ff */
[----:B------:R-:W-:Y:S01]  /*10f0*/  VIADD R4, R4, 0x2 ;  /* 0x0000000204047836 */ /* 0x000fe20000000000 */
[----:B0-----:R-:W-:-:S06]  /*1100*/  ULEA UR5, UR6, UR5, 0x18 ;  /* 0x0000000506057291 */ /* 0x001fcc000f8ec0ff */
[----:B------:R-:W-:-:S05]  /*1110*/  LEA R3, R3, UR5, 0x2 ;  /* 0x0000000503037c11 */ /* 0x000fca000f8e10ff */
[----:B------:R0:W-:Y:S04]  /*1120*/  STS [R3], RZ ;  /* 0x000000ff03007388 */ /* 0x0001e80000000800 */
[----:B------:R0:W-:Y:S02]  /*1130*/  STS [R3+0x80], RZ ;  /* 0x000080ff03007388 */ /* 0x0001e40000000800 */
.L_x_12:
[----:B0-----:R-:W-:-:S04]  /*1140*/  @P3 LEA R3, R4, R7, 0x5 ;  /* 0x0000000704033211 */ /* 0x001fc800078e28ff */
[----:B------:R-:W-:-:S05]  /*1150*/  @P3 LEA R3, R3, R6, 0x2 ;  /* 0x0000000603033211 */ /* 0x000fca00078e10ff */
[----:B------:R1:W-:Y:S02]  /*1160*/  @P3 STS [R3], RZ ;  /* 0x000000ff03003388 */ /* 0x0003e40000000800 */
.L_x_10:
[----:B------:R-:W-:Y:S05]  /*1170*/  @P2 BRA `(.L_x_13) ;  /* 0xfffffffc00182947 */ /* 0x000fea000383ffff */
.L_x_0:
[----:B------:R-:W5:Y:S01]  /*1180*/  LDC R10, c[0x0][0x3b0] ;  /* 0x0000ec00ff0a7b82 */ /* 0x000f620000000800 */
[----:B------:R-:W-:Y:S01]  /*1190*/  ISETP.NE.AND P2, PT, R16, RZ, PT ;  /* 0x000000ff1000720c */ /* 0x000fe20003f45270 */
[----:B------:R-:W-:Y:S06]  /*11a0*/  BSSY.RECONVERGENT B0, `(.L_x_14) ;  /* 0x0000025000007945 */ /* 0x000fec0003800200 */
[----:B------:R-:W0:Y:S01]  /*11b0*/  LDC R9, c[0x0][0x3a8] ;  /* 0x0000ea00ff097b82 */ /* 0x000e220000000800 */
[----:B-----5:R-:W-:Y:S02]  /*11c0*/  IABS R7, R10 ;  /* 0x0000000a00077213 */ /* 0x020fe40000000000 */
[----:B------:R-:W-:-:S02]  /*11d0*/  ISETP.NE.AND P1, PT, R10, RZ, PT ;  /* 0x000000ff0a00720c */ /* 0x000fc40003f25270 */
[----:B------:R-:W5:Y:S08]  /*11e0*/  I2F.RP R4, R7 ;  /* 0x0000000700047306 */ /* 0x000f700000209400 */
[----:B-----5:R-:W4:Y:S02]  /*11f0*/  MUFU.RCP R4, R4 ;  /* 0x0000000400047308 */ /* 0x020f240000001000 */
[----:B----4-:R-:W-:-:S06]  /*1200*/  VIADD R2, R4, 0xffffffe ;  /* 0x0ffffffe04027836 */ /* 0x010fcc0000000000 */
[----:B0123--:R0:W1:Y:S02]  /*1210*/  F2I.FTZ.U32.TRUNC.NTZ R3, R2 ;  /* 0x0000000200037305 */ /* 0x00f064000021f000 */
[----:B0-----:R-:W-:Y:S01]  /*1220*/  HFMA2 R2, -RZ, RZ, 0, 0 ;  /* 0x00000000ff027431 */ /* 0x001fe200000001ff */
[----:B-1----:R-:W-:-:S05]  /*1230*/  IADD3 R6, PT, PT, RZ, -R3, RZ ;  /* 0x80000003ff067210 */ /* 0x002fca0007ffe0ff */
[----:B------:R-:W-:Y:S01]  /*1240*/  IMAD R5, R6, R7, RZ ;  /* 0x0000000706057224 */ /* 0x000fe200078e02ff */
[----:B------:R-:W-:-:S03]  /*1250*/  IABS R6, R9 ;  /* 0x0000000900067213 */ /* 0x000fc60000000000 */
[----:B------:R-:W-:-:S06]  /*1260*/  IMAD.HI.U32 R3, R3, R5, R2 ;  /* 0x0000000503037227 */ /* 0x000fcc00078e0002 */
[----:B------:R-:W-:-:S04]  /*1270*/  IMAD.HI.U32 R3, R3, R6, RZ ;  /* 0x0000000603037227 */ /* 0x000fc800078e00ff */
[----:B------:R-:W-:-:S04]  /*1280*/  IMAD.MOV R5, RZ, RZ, -R3 ;  /* 0x000000ffff057224 */ /* 0x000fc800078e0a03 */
[----:B------:R-:W-:-:S05]  /*1290*/  IMAD R2, R7, R5, R6 ;  /* 0x0000000507027224 */ /* 0x000fca00078e0206 */
[----:B------:R-:W-:-:S13]  /*12a0*/  ISETP.GT.U32.AND P3, PT, R7, R2, PT ;  /* 0x000000020700720c */ /* 0x000fda0003f64070 */
[-C--:B------:R-:W-:Y:S02]  /*12b0*/  @!P3 IADD3 R2, PT, PT, R2, -R7.reuse, RZ ;  /* 0x800000070202b210 */ /* 0x080fe40007ffe0ff */
[----:B------:R-:W-:Y:S02]  /*12c0*/  @!P3 IADD3 R3, PT, PT, R3, 0x1, RZ ;  /* 0x000000010303b810 */ /* 0x000fe40007ffe0ff */
[----:B------:R-:W-:Y:S02]  /*12d0*/  ISETP.GE.U32.AND P0, PT, R2, R7, PT ;  /* 0x000000070200720c */ /* 0x000fe40003f06070 */
[----:B------:R-:W-:-:S04]  /*12e0*/  LOP3.LUT R2, R9, R10, RZ, 0x3c, !PT ;  /* 0x0000000a09027212 */ /* 0x000fc800078e3cff */
[----:B------:R-:W-:-:S07]  /*12f0*/  ISETP.GE.AND P4, PT, R2, RZ, PT ;  /* 0x000000ff0200720c */ /* 0x000fce0003f86270 */
[----:B------:R-:W-:Y:S01]  /*1300*/  @P0 VIADD R3, R3, 0x1 ;  /* 0x0000000103030836 */ /* 0x000fe20000000000 */
[----:B------:R-:W-:Y:S06]  /*1310*/  @P2 BRA `(.L_x_15) ;  /* 0x0000000000342947 */ /* 0x000fec0003800000 */
[----:B------:R-:W0:Y:S01]  /*1320*/  LDC R5, c[0x0][0x3b0] ;  /* 0x0000ec00ff057b82 */ /* 0x000e220000000800 */
[----:B------:R-:W0:Y:S01]  /*1330*/  LDCU UR4, c[0x0][0x3ac] ;  /* 0x00007580ff0477ac */ /* 0x000e220008000800 */
[----:B------:R-:W-:Y:S01]  /*1340*/  MOV R4, 0xff800000 ;  /* 0xff80000000047802 */ /* 0x000fe20000000f00 */
[----:B------:R-:W-:Y:S01]  /*1350*/  IMAD.MOV.U32 R6, RZ, RZ, -0x800000 ;  /* 0xff800000ff067424 */ /* 0x000fe200078e00ff */
[----:B------:R-:W-:-:S04]  /*1360*/  MOV R7, RZ ;  /* 0x000000ff00077202 */ /* 0x000fc80000000f00 */
[----:B------:R-:W1:Y:S01]  /*1370*/  S2UR UR5, SR_CgaCtaId ;  /* 0x00000000000579c3 */ /* 0x000e620000008800 */
[----:B0-----:R-:W-:Y:S01]  /*1380*/  IMAD R2, R5, UR4, R0 ;  /* 0x0000000405027c24 */ /* 0x001fe2000f8e0200 */
[----:B------:R-:W-:Y:S01]  /*1390*/  UMOV UR4, 0x400 ;  /* 0x0000040000047882 */ /* 0x000fe20000000000 */
[----:B------:R-:W-:-:S03]  /*13a0*/  MOV R5, RZ ;  /* 0x000000ff00057202 */ /* 0x000fc60000000f00 */
[----:B------:R-:W-:Y:S01]  /*13b0*/  SHF.L.U32 R2, R2, 0x2, RZ ;  /* 0x0000000202027819 */ /* 0x000fe200000006ff */
[----:B-1----:R-:W-:-:S06]  /*13c0*/  ULEA UR4, UR5, UR4, 0x18 ;  /* 0x0000000405047291 */ /* 0x002fcc000f8ec0ff */
[----:B------:R-:W-:-:S05]  /*13d0*/  LEA R2, R2, UR4, 0x2 ;  /* 0x0000000402027c11 */ /* 0x000fca000f8e10ff */
[----:B------:R0:W-:Y:S02]  /*13e0*/  STS.128 [R2], R4 ;  /* 0x0000000402007388 */ /* 0x0001e40000000c00 */
.L_x_15:
[----:B------:R-:W-:Y:S05]  /*13f0*/  BSYNC.RECONVERGENT B0 ;  /* 0x0000000000007941 */ /* 0x000fea0003800200 */
.L_x_14:
[----:B0-----:R-:W-:Y:S01]  /*1400*/  IMAD.MOV.U32 R6, RZ, RZ, R3 ;  /* 0x000000ffff067224 */ /* 0x001fe200078e0003 */
[----:B------:R-:W-:Y:S04]  /*1410*/  BAR.SYNC.DEFER_BLOCKING 0x0 ;  /* 0x0000000000007b1d */ /* 0x000fe80000010000 */
[----:B------:R-:W-:Y:S02]  /*1420*/  @!P4 IADD3 R6, PT, PT, -R6, RZ, RZ ;  /* 0x000000ff0606c210 */ /* 0x000fe40007ffe1ff */
[----:B------:R-:W-:-:S04]  /*1430*/  @!P1 LOP3.LUT R6, RZ, R10, RZ, 0x33, !PT ;  /* 0x0000000aff069212 */ /* 0x000fc800078e33ff */
[----:B------:R-:W-:-:S13]  /*1440*/  ISETP.GE.AND P0, PT, R6, 0x1, PT ;  /* 0x000000010600780c */ /* 0x000fda0003f06270 */
[----:B------:R-:W-:Y:S05]  /*1450*/  @!P0 BRA `(.L_x_16) ;  /* 0x0000002400b88947 */ /* 0x000fea0003800000 */
[----:B------:R-:W0:Y:S01]  /*1460*/  LDCU UR5, c[0x0][0x3ac] ;  /* 0x00007580ff0577ac */ /* 0x000e220008000800 */
[----:B------:R-:W-:Y:S02]  /*1470*/  SHF.L.U32 R3, R10, 0x1, RZ ;  /* 0x000000010a037819 */ /* 0x000fe400000006ff */
[----:B------:R-:W-:Y:S02]  /*1480*/  VIMNMX R2, PT, PT, R25, R10, PT ;  /* 0x0000000a19027248 */ /* 0x000fe40003fe0100 */
[----:B------:R-:W-:Y:S02]  /*1490*/  IADD3 R8, PT, PT, R16, R3, RZ ;  /* 0x0000000310087210 */ /* 0x000fe40007ffe0ff */
[C---:B------:R-:W-:Y:S02]  /*14a0*/  LOP3.LUT R31, R10.reuse, 0x3, RZ, 0xc0, !PT ;  /* 0x000000030a1f7812 */ /* 0x040fe400078ec0ff */
[----:B------:R-:W-:Y:S02]  /*14b0*/  LOP3.LUT R9, R10, 0x7ffffffc, RZ, 0xc0, !PT ;  /* 0x7ffffffc0a097812 */ /* 0x000fe400078ec0ff */
[----:B------:R-:W-:Y:S01]  /*14c0*/  ISETP.GE.AND P2, PT, R2, 0x1, PT ;  /* 0x000000010200780c */ /* 0x000fe20003f46270 */
[----:B0-----:R-:W-:-:S02]  /*14d0*/  USHF.R.S32.HI UR4, URZ, 0x1f, UR5 ;  /* 0x0000001fff047899 */ /* 0x001fc40008011405 */
[----:B------:R-:W-:Y:S01]  /*14e0*/  IMAD R7, R10, UR5, RZ ;  /* 0x000000050a077c24 */ /* 0x000fe2000f8e02ff */
[----:B------:R-:W-:Y:S02]  /*14f0*/  ULOP3.LUT UR16, UR5, 0x3, URZ, 0xc0, !UPT ;  /* 0x0000000305107892 */ /* 0x000fe4000f8ec0ff */
[----:B------:R-:W-:Y:S01]  /*1500*/  ULEA.HI UR4, UR4, UR5, URZ, 0x5 ;  /* 0x0000000504047291 */ /* 0x000fe2000f8f28ff */
[----:B------:R-:W-:Y:S01]  /*1510*/  IMAD.SHL.U32 R11, R7, 0x4, RZ ;  /* 0x00000004070b7824 */ /* 0x000fe200078e00ff */
[----:B------:R-:W-:Y:S02]  /*1520*/  ULOP3.LUT UR17, UR5, 0x7ffffffc, URZ, 0xc0, !UPT ;  /* 0x7ffffffc05117892 */ /* 0x000fe4000f8ec0ff */
[----:B------:R-:W-:Y:S02]  /*1530*/  USHF.R.S32.HI UR4, URZ, 0x5, UR4 ;  /* 0x00000005ff047899 */ /* 0x000fe40008011404 */
[----:B------:R-:W-:Y:S01]  /*1540*/  LEA R10, R0, R11, 0x2 ;  /* 0x0000000b000a7211 */ /* 0x000fe200078e10ff */
[----:B------:R-:W-:Y:S01]  /*1550*/  IMAD.IADD R11, R11, 0x1, R8 ;  /* 0x000000010b0b7824 */ /* 0x000fe200078e0208 */
[----:B------:R-:W-:-:S02]  /*1560*/  ULOP3.LUT UR14, UR4, 0x3, URZ, 0xc0, !UPT ;  /* 0x00000003040e7892 */ /* 0x000fc4000f8ec0ff */
[----:B------:R-:W-:Y:S02]  /*1570*/  ULOP3.LUT UR15, UR4, 0x3fffff8, URZ, 0xc0, !UPT ;  /* 0x03fffff8040f7892 */ /* 0x000fe4000f8ec0ff */
[----:B------:R-:W-:-:S03]  /*1580*/  ULOP3.LUT UR7, UR4, 0x1, URZ, 0xc0, !UPT ;  /* 0x0000000104077892 */ /* 0x000fc6000f8ec0ff */
[----:B------:R-:W-:-:S09]  /*1590*/  UMOV UR4, URZ ;  /* 0x000000ff00047c82 */ /* 0x000fd20008000000 */
.L_x_50:
[----:B0-----:R-:W0:Y:S01]  /*15a0*/  LDC R13, c[0x0][0x3ac] ;  /* 0x0000eb00ff0d7b82 */ /* 0x001e220000000800 */
[----:B-1----:R-:W1:Y:S01]  /*15b0*/  LDCU UR18, c[0x0][0x3ac] ;  /* 0x00007580ff1277ac */ /* 0x002e620008000800 */
[----:B------:R-:W-:Y:S01]  /*15c0*/  IMAD R12, R0, R25, RZ ;  /* 0x00000019000c7224 */ /* 0x000fe200078e02ff */
[----:B-1----:R-:W-:-:S04]  /*15d0*/  USHF.R.S32.HI UR5, URZ, 0x1f, UR18 ;  /* 0x0000001fff057899 */ /* 0x002fc80008011412 */
[----:B------:R-:W-:Y:S01]  /*15e0*/  ULEA.HI UR5, UR5, UR18, URZ, 0x5 ;  /* 0x0000001205057291 */ /* 0x000fe2000f8f28ff */
[----:B0-----:R-:W-:-:S03]  /*15f0*/  ISETP.GE.AND P0, PT, R13, 0x20, PT ;  /* 0x000000200d00780c */ /* 0x001fc60003f06270 */
[----:B------:R-:W-:Y:S01]  /*1600*/  USHF.R.S32.HI UR5, URZ, 0x5, UR5 ;  /* 0x00000005ff057899 */ /* 0x000fe20008011405 */
[----:B------:R-:W-:-:S03]  /*1610*/  ISETP.LT.OR P0, PT, R25, 0x1, !P0 ;  /* 0x000000011900780c */ /* 0x000fc60004701670 */
[----:B------:R-:W-:Y:S02]  /*1620*/  ULOP3.LUT UR19, UR5, 0x7, URZ, 0xc0, !UPT ;  /* 0x0000000705137892 */ /* 0x000fe4000f8ec0ff */
[----:B------:R-:W-:Y:S02]  /*1630*/  UIADD3 UR13, UPT, UPT, UR5, -0x1, URZ ;  /* 0xffffffff050d7890 */ /* 0x000fe4000fffe0ff */
[----:B------:R-:W-:-:S06]  /*1640*/  UIADD3 UR20, UPT, UPT, UR19, -0x1, URZ ;  /* 0xffffffff13147890 */ /* 0x000fcc000fffe0ff */
[----:B--234-:R-:W-:Y:S06]  /*1650*/  @P0 BRA `(.L_x_17) ;  /* 0x0000000800b00947 */ /* 0x01cfec0003800000 */
[----:B------:R-:W-:Y:S01]  /*1660*/  S2UR UR6, SR_CTAID.X ;  /* 0x00000000000679c3 */ /* 0x000fe20000002500 */
[----:B------:R-:W0:Y:S01]  /*1670*/  LDCU UR5, c[0x0][0x3b0] ;  /* 0x00007600ff0577ac */ /* 0x000e220008000800 */
[----:B------:R-:W1:Y:S06]  /*1680*/  LDCU UR11, c[0x0][0x3a4] ;  /* 0x00007480ff0b77ac */ /* 0x000e6c0008000800 */
[----:B------:R-:W1:Y:S01]  /*1690*/  S2UR UR10, SR_CTAID.Y ;  /* 0x00000000000a79c3 */ /* 0x000e620000002600 */
[----:B------:R-:W2:Y:S01]  /*16a0*/  LDCU UR12, c[0x0][0x3a8] ;  /* 0x00007500ff0c77ac */ /* 0x000ea20008000800 */
[----:B0-----:R-:W-:-:S02]  /*16b0*/  UIMAD UR5, UR4, UR5, URZ ;  /* 0x00000005040572a4 */ /* 0x001fc4000f8e02ff */
[----:B-1----:R-:W-:-:S04]  /*16c0*/  UIMAD UR6, UR6, UR11, UR10 ;  /* 0x0000000b060672a4 */ /* 0x002fc8000f8e020a */
[----:B--2---:R-:W-:-:S06]  /*16d0*/  UIMAD UR5, UR6, UR12, UR5 ;  /* 0x0000000c060572a4 */ /* 0x004fcc000f8e0205 */
[----:B------:R-:W-:Y:S01]  /*16e0*/  IMAD R14, R13, UR5, R16 ;  /* 0x000000050d0e7c24 */ /* 0x000fe2000f8e0210 */
[----:B------:R-:W-:-:S06]  /*16f0*/  UMOV UR5, URZ ;  /* 0x000000ff00057c82 */ /* 0x000fcc0008000000 */
.L_x_23:
[----:B0-----:R-:W0:Y:S01]  /*1700*/  LDC R13, c[0x0][0x3ac] ;  /* 0x0000eb00ff0d7b82 */ /* 0x001e220000000800 */
[----:B------:R-:W-:Y:S01]  /*1710*/  UISETP.GE.U32.AND UP0, UPT, UR13, 0x7, UPT ;  /* 0x000000070d00788c */ /* 0x000fe2000bf06070 */
[----:B--2---:R-:W-:Y:S01]  /*1720*/  IADD3 R2, PT, PT, R12, UR5, RZ ;  /* 0x000000050c027c10 */ /* 0x004fe2000fffe0ff */
[----:B------:R-:W-:Y:S01]  /*1730*/  UIADD3 UR5, UPT, UPT, UR5, 0x1, URZ ;  /* 0x0000000105057890 */ /* 0x000fe2000fffe0ff */
[----:B---3--:R-:W-:Y:S01]  /*1740*/  IADD3 R15, PT, PT, R16, R7, RZ ;  /* 0x00000007100f7210 */ /* 0x008fe20007ffe0ff */
[----:B------:R-:W-:-:S04]  /*1750*/  IMAD.MOV.U32 R18, RZ, RZ, RZ ;  /* 0x000000ffff127224 */ /* 0x000fc800078e00ff */
[----:B------:R-:W-:Y:S01]  /*1760*/  ISETP.NE.AND P1, PT, R25, UR5, PT ;  /* 0x0000000519007c0c */ /* 0x000fe2000bf25270 */
[CC--:B0-----:R-:W-:Y:S02]  /*1770*/  IMAD R15, R2.reuse, R13.reuse, R15 ;  /* 0x0000000d020f7224 */ /* 0x0c1fe400078e020f */
[----:B------:R-:W-:Y:S01]  /*1780*/  IMAD R17, R2, R13, R14 ;  /* 0x0000000d02117224 */ /* 0x000fe200078e020e */
[----:B-1----:R-:W-:Y:S09]  /*1790*/  BRA.U !UP0, `(.L_x_18) ;  /* 0x0000000508007547 */ /* 0x002ff2000b800000 */
[----:B------:R-:W0:Y:S01]  /*17a0*/  S2UR UR10, SR_CgaCtaId ;  /* 0x00000000000a79c3 */ /* 0x000e220000008800 */
[----:B------:R-:W-:Y:S01]  /*17b0*/  HFMA2 R18, -RZ, RZ, 0, 0 ;  /* 0x00000000ff127431 */ /* 0x000fe200000001ff */
[----:B------:R-:W-:Y:S02]  /*17c0*/  UMOV UR6, 0x400 ;  /* 0x0000040000067882 */ /* 0x000fe40000000000 */
[----:B0-----:R-:W-:-:S12]  /*17d0*/  ULEA UR6, UR10, UR6, 0x18 ;  /* 0x000000060a067291 */ /* 0x001fd8000f8ec0ff */
.L_x_19:
[----:B--2---:R-:W0:Y:S01]  /*17e0*/  LDC.64 R2, c[0x0][0x388] ;  /* 0x0000e200ff027b82 */ /* 0x004e220000000a00 */
[----:B------:R-:W-:-:S07]  /*17f0*/  LEA R21, R18, R17, 0x5 ;  /* 0x0000001112157211 */ /* 0x000fce00078e28ff */
[----:B------:R-:W1:Y:S01]  /*1800*/  LDC.64 R4, c[0x0][0x390] ;  /* 0x0000e400ff047b82 */ /* 0x000e620000000a00 */
[----:B0-----:R-:W-:-:S05]  /*1810*/  IMAD.WIDE R2, R21, 0x2, R2 ;  /* 0x0000000215027825 */ /* 0x001fca00078e0202 */
[----:B------:R-:W2:Y:S01]  /*1820*/  LDG.E.U16.CONSTANT R19, desc[UR8][R2.64] ;  /* 0x0000000802137981 */ /* 0x000ea2000c1e9500 */
[----:B-1----:R-:W-:-:S03]  /*1830*/  IMAD.WIDE R4, R21, 0x2, R4 ;  /* 0x0000000215047825 */ /* 0x002fc600078e0204 */
        /* <DEDUP_REMOVED lines=13> */
[----:B------:R5:W5:Y:S04]  /*1910*/  LDG.E.U16.CONSTANT R33, desc[UR8][R2.64+0x1c0] ;  /* 0x0001c00802217981 */ /* 0x000b68000c1e9500 */
[----:B------:R0:W5:Y:S01]  /*1920*/  LDG.E.U16.CONSTANT R36, desc[UR8][R4.64+0x1c0] ;  /* 0x0001c00804247981 */ /* 0x000162000c1e9500 */
[----:B------:R-:W-:-:S05]  /*1930*/  IMAD R37, R18, 0x20, R15 ;  /* 0x0000002012257824 */ /* 0x000fca00078e020f */
[----:B------:R-:W-:Y:S02]  /*1940*/  LEA R37, R37, UR6, 0x2 ;  /* 0x0000000625257c11 */ /* 0x000fe4000f8e10ff */
[----:B------:R-:W-:-:S04]  /*1950*/  IADD3 R18, PT, PT, R18, 0x8, RZ ;  /* 0x0000000812127810 */ /* 0x000fc80007ffe0ff */
[----:B------:R-:W-:Y:S01]  /*1960*/  ISETP.NE.AND P0, PT, R18, UR15, PT ;  /* 0x0000000f12007c0c */ /* 0x000fe2000bf05270 */
[----:B--2---:R-:W-:-:S05]  /*1970*/  HADD2.F32 R19, -RZ, R19.H0_H0 ;  /* 0x20000013ff137230 */ /* 0x004fca0000004100 */
[----:B------:R1:W-:Y:S01]  /*1980*/  STS [R37], R19 ;  /* 0x0000001325007388 */ /* 0x0003e20000000800 */
[----:B---3--:R-:W-:Y:S02]  /*1990*/  HADD2.F32 R30, -RZ, R30.H0_H0 ;  /* 0x2000001eff1e7230 */ /* 0x008fe40000004100 */
[----:B----4-:R-:W-:Y:S02]  /*19a0*/  HADD2.F32 R32, -RZ, R32.H0_H0 ;  /* 0x20000020ff207230 */ /* 0x010fe40000004100 */
[----:B-----5:R-:W-:Y:S01]  /*19b0*/  HADD2.F32 R2, -RZ, R27.H0_H0 ;  /* 0x2000001bff027230 */ /* 0x020fe20000004100 */
[----:B-1----:R-:W-:Y:S01]  /*19c0*/  LEA R19, R7, R37, 0x2 ;  /* 0x0000002507137211 */ /* 0x002fe200078e10ff */
[----:B------:R-:W-:Y:S02]  /*19d0*/  HADD2.F32 R29, -RZ, R29.H0_H0 ;  /* 0x2000001dff1d7230 */ /* 0x000fe40000004100 */
[----:B------:R-:W-:Y:S02]  /*19e0*/  HADD2.F32 R28, -RZ, R28.H0_H0 ;  /* 0x2000001cff1c7230 */ /* 0x000fe40000004100 */
[----:B------:R1:W-:Y:S01]  /*19f0*/  STS [R19], R32 ;  /* 0x0000002013007388 */ /* 0x0003e20000000800 */
[----:B------:R-:W-:-:S03]  /*1a00*/  HADD2.F32 R26, -RZ, R26.H0_H0 ;  /* 0x2000001aff1a7230 */ /* 0x000fc60000004100 */
[----:B------:R-:W-:Y:S01]  /*1a10*/  STS [R37+0x80], R30 ;  /* 0x0000801e25007388 */ /* 0x000fe20000000800 */
[----:B0-----:R-:W-:-:S03]  /*1a20*/  HADD2.F32 R4, -RZ, R21.H0_H0 ;  /* 0x20000015ff047230 */ /* 0x001fc60000004100 */
[----:B------:R0:W-:Y:S01]  /*1a30*/  STS [R19+0x80], R2 ;  /* 0x0000800213007388 */ /* 0x0001e20000000800 */
[----:B------:R-:W-:-:S03]  /*1a40*/  HADD2.F32 R24, -RZ, R24.H0_H0 ;  /* 0x20000018ff187230 */ /* 0x000fc60000004100 */
[----:B------:R-:W-:Y:S01]  /*1a50*/  STS [R37+0x100], R29 ;  /* 0x0001001d25007388 */ /* 0x000fe20000000800 */
[----:B-1----:R-:W-:-:S03]  /*1a60*/  HADD2.F32 R32, -RZ, R23.H0_H0 ;  /* 0x20000017ff207230 */ /* 0x002fc60000004100 */
        /* <DEDUP_REMOVED lines=8> */
[----:B------:R2:W-:Y:S01]  /*1af0*/  STS [R19+0x200], R32 ;  /* 0x0002002013007388 */ /* 0x0005e20000000800 */
[----:B-1----:R-:W-:-:S03]  /*1b00*/  HADD2.F32 R28, -RZ, R33.H0_H0 ;  /* 0x20000021ff1c7230 */ /* 0x002fc60000004100 */
[----:B------:R2:W-:Y:S01]  /*1b10*/  STS [R37+0x280], R22 ;  /* 0x0002801625007388 */ /* 0x0005e20000000800 */
[----:B------:R-:W-:-:S03]  /*1b20*/  HADD2.F32 R36, -RZ, R36.H0_H0 ;  /* 0x20000024ff247230 */ /* 0x000fc60000004100 */
[----:B------:R2:W-:Y:S04]  /*1b30*/  STS [R19+0x280], R2 ;  /* 0x0002800213007388 */ /* 0x0005e80000000800 */
[----:B------:R2:W-:Y:S04]  /*1b40*/  STS [R37+0x300], R20 ;  /* 0x0003001425007388 */ /* 0x0005e80000000800 */
[----:B------:R2:W-:Y:S04]  /*1b50*/  STS [R19+0x300], R34 ;  /* 0x0003002213007388 */ /* 0x0005e80000000800 */
[----:B------:R2:W-:Y:S04]  /*1b60*/  STS [R37+0x380], R28 ;  /* 0x0003801c25007388 */ /* 0x0005e80000000800 */
[----:B------:R2:W-:Y:S01]  /*1b70*/  STS [R19+0x380], R36 ;  /* 0x0003802413007388 */ /* 0x0005e20000000800 */
[----:B------:R-:W-:Y:S05]  /*1b80*/  @P0 BRA `(.L_x_19) ;  /* 0xfffffffc00140947 */ /* 0x000fea000383ffff */
[----:B------:R-:W-:-:S07]  /*1b90*/  IMAD.U32 R18, RZ, RZ, UR15 ;  /* 0x0000000fff127e24 */ /* 0x000fce000f8e00ff */
.L_x_18:
[----:B------:R-:W-:-:S09]  /*1ba0*/  UISETP.NE.AND UP0, UPT, UR19, URZ, UPT ;  /* 0x000000ff1300728c */ /* 0x000fd2000bf05270 */
[----:B------:R-:W-:Y:S05]  /*1bb0*/  BRA.U !UP0, `(.L_x_20) ;  /* 0x0000000508547547 */ /* 0x000fea000b800000 */
[----:B------:R-:W-:Y:S02]  /*1bc0*/  UISETP.GE.U32.AND UP0, UPT, UR20, 0x3, UPT ;  /* 0x000000031400788c */ /* 0x000fe4000bf06070 */
[----:B------:R-:W-:-:S07]  /*1bd0*/  UISETP.NE.AND UP1, UPT, UR14, URZ, UPT ;  /* 0x000000ff0e00728c */ /* 0x000fce000bf25270 */
[----:B------:R-:W-:Y:S05]  /*1be0*/  BRA.U !UP0, `(.L_x_21) ;  /* 0x0000000108907547 */ /* 0x000fea000b800000 */
        /* <DEDUP_REMOVED lines=11> */
[----:B------:R3:W5:Y:S04]  /*1ca0*/  LDG.E.U16.CONSTANT R28, desc[UR8][R4.64+0xc0] ;  /* 0x0000c008041c7981 */ /* 0x000768000c1e9500 */
[----:B------:R0:W5:Y:S01]  /*1cb0*/  LDG.E.U16.CONSTANT R30, desc[UR8][R2.64+0xc0] ;  /* 0x0000c008021e7981 */ /* 0x000162000c1e9500 */
[----:B------:R-:W1:Y:S01]  /*1cc0*/  S2UR UR10, SR_CgaCtaId ;  /* 0x00000000000a79c3 */ /* 0x000e620000008800 */
[----:B------:R-:W-:Y:S01]  /*1cd0*/  UMOV UR6, 0x400 ;  /* 0x0000040000067882 */ /* 0x000fe20000000000 */
[----:B------:R-:W-:Y:S01]  /*1ce0*/  LEA R20, R18, R15, 0x5 ;  /* 0x0000000f12147211 */ /* 0x000fe200078e28ff */
[----:B-1----:R-:W-:-:S06]  /*1cf0*/  ULEA UR6, UR10, UR6, 0x18 ;  /* 0x000000060a067291 */ /* 0x002fcc000f8ec0ff */
[----:B------:R-:W-:-:S05]  /*1d00*/  LEA R20, R20, UR6, 0x2 ;  /* 0x0000000614147c11 */ /* 0x000fca000f8e10ff */
[----:B------:R-:W-:Y:S01]  /*1d10*/  IMAD R22, R7, 0x4, R20 ;  /* 0x0000000407167824 */ /* 0x000fe200078e0214 */
[----:B------:R-:W-:Y:S01]  /*1d20*/  IADD3 R18, PT, PT, R18, 0x4, RZ ;  /* 0x0000000412127810 */ /* 0x000fe20007ffe0ff */
[----:B--2---:R-:W-:Y:S02]  /*1d30*/  HADD2.F32 R23, -RZ, R23.H0_H0 ;  /* 0x20000017ff177230 */ /* 0x004fe40000004100 */
[----:B---3--:R-:W-:Y:S02]  /*1d40*/  HADD2.F32 R5, -RZ, R26.H0_H0 ;  /* 0x2000001aff057230 */ /* 0x008fe40000004100 */
[----:B----4-:R-:W-:Y:S02]  /*1d50*/  HADD2.F32 R19, -RZ, R19.H0_H0 ;  /* 0x20000013ff137230 */ /* 0x010fe40000004100 */
[----:B-----5:R-:W-:-:S03]  /*1d60*/  HADD2.F32 R21, -RZ, R21.H0_H0 ;  /* 0x20000015ff157230 */ /* 0x020fc60000004100 */
[----:B------:R1:W-:Y:S01]  /*1d70*/  STS [R20], R19 ;  /* 0x0000001314007388 */ /* 0x0003e20000000800 */
[----:B0-----:R-:W-:-:S03]  /*1d80*/  HADD2.F32 R3, -RZ, R24.H0_H0 ;  /* 0x20000018ff037230 */ /* 0x001fc60000004100 */
[----:B------:R1:W-:Y:S01]  /*1d90*/  STS [R22], R21 ;  /* 0x0000001516007388 */ /* 0x0003e20000000800 */
[----:B------:R-:W-:-:S03]  /*1da0*/  HADD2.F32 R27, -RZ, R27.H0_H0 ;  /* 0x2000001bff1b7230 */ /* 0x000fc60000004100 */
[----:B------:R1:W-:Y:S01]  /*1db0*/  STS [R20+0x80], R23 ;  /* 0x0000801714007388 */ /* 0x0003e20000000800 */
[----:B------:R-:W-:-:S03]  /*1dc0*/  HADD2.F32 R29, -RZ, R28.H0_H0 ;  /* 0x2000001cff1d7230 */ /* 0x000fc60000004100 */
[----:B------:R1:W-:Y:S01]  /*1dd0*/  STS [R22+0x80], R3 ;  /* 0x0000800316007388 */ /* 0x0003e20000000800 */
[----:B------:R-:W-:-:S03]  /*1de0*/  HADD2.F32 R33, -RZ, R30.H0_H0 ;  /* 0x2000001eff217230 */ /* 0x000fc60000004100 */
[----:B------:R1:W-:Y:S04]  /*1df0*/  STS [R20+0x100], R5 ;  /* 0x0001000514007388 */ /* 0x0003e80000000800 */
[----:B------:R1:W-:Y:S04]  /*1e00*/  STS [R22+0x100], R27 ;  /* 0x0001001b16007388 */ /* 0x0003e80000000800 */
[----:B------:R1:W-:Y:S04]  /*1e10*/  STS [R20+0x180], R29 ;  /* 0x0001801d14007388 */ /* 0x0003e80000000800 */
[----:B------:R1:W-:Y:S02]  /*1e20*/  STS [R22+0x180], R33 ;  /* 0x0001802116007388 */ /* 0x0003e40000000800 */
.L_x_21:
[----:B------:R-:W-:Y:S05]  /*1e30*/  BRA.U !UP1, `(.L_x_20) ;  /* 0x0000000109b47547 */ /* 0x000fea000b800000 */
[----:B------:R-:W-:Y:S02]  /*1e40*/  UISETP.NE.AND UP0, UPT, UR14, 0x1, UPT ;  /* 0x000000010e00788c */ /* 0x000fe4000bf05270 */
[----:B------:R-:W-:-:S07]  /*1e50*/  UISETP.NE.AND UP1, UPT, UR7, URZ, UPT ;  /* 0x000000ff0700728c */ /* 0x000fce000bf25270 */
[----:B------:R-:W-:Y:S05]  /*1e60*/  BRA.U !UP0, `(.L_x_22) ;  /* 0x0000000108607547 */ /* 0x000fea000b800000 */
[----:B-12---:R-:W0:Y:S01]  /*1e70*/  LDC.64 R4, c[0x0][0x388] ;  /* 0x0000e200ff047b82 */ /* 0x006e220000000a00 */
[----:B------:R-:W-:-:S07]  /*1e80*/  LEA R19, R18, R17, 0x5 ;  /* 0x0000001112137211 */ /* 0x000fce00078e28ff */
[----:B------:R-:W1:Y:S01]  /*1e90*/  LDC.64 R2, c[0x0][0x390] ;  /* 0x0000e400ff027b82 */ /* 0x000e620000000a00 */
[----:B0-----:R-:W-:-:S05]  /*1ea0*/  IMAD.WIDE R4, R19, 0x2, R4 ;  /* 0x0000000213047825 */ /* 0x001fca00078e0204 */
[----:B------:R-:W2:Y:S01]  /*1eb0*/  LDG.E.U16.CONSTANT R23, desc[UR8][R4.64+0x40] ;  /* 0x0000400804177981 */ /* 0x000ea2000c1e9500 */
[----:B-1----:R-:W-:-:S03]  /*1ec0*/  IMAD.WIDE R2, R19, 0x2, R2 ;  /* 0x0000000213027825 */ /* 0x002fc600078e0202 */
[----:B------:R-:W3:Y:S04]  /*1ed0*/  LDG.E.U16.CONSTANT R19, desc[UR8][R4.64] ;  /* 0x0000000804137981 */ /* 0x000ee8000c1e9500 */
[----:B------:R-:W4:Y:S04]  /*1ee0*/  LDG.E.U16.CONSTANT R21, desc[UR8][R2.64] ;  /* 0x0000000802157981 */ /* 0x000f28000c1e9500 */
[----:B------:R-:W5:Y:S01]  /*1ef0*/  LDG.E.U16.CONSTANT R24, desc[UR8][R2.64+0x40] ;  /* 0x0000400802187981 */ /* 0x000f62000c1e9500 */
[----:B------:R-:W0:Y:S01]  /*1f00*/  S2UR UR10, SR_CgaCtaId ;  /* 0x00000000000a79c3 */ /* 0x000e220000008800 */
[----:B------:R-:W-:Y:S01]  /*1f10*/  UMOV UR6, 0x400 ;  /* 0x0000040000067882 */ /* 0x000fe20000000000 */
[----:B------:R-:W-:Y:S01]  /*1f20*/  IMAD R20, R18, 0x20, R15 ;  /* 0x0000002012147824 */ /* 0x000fe200078e020f */
[----:B0-----:R-:W-:-:S06]  /*1f30*/  ULEA UR6, UR10, UR6, 0x18 ;  /* 0x000000060a067291 */ /* 0x001fcc000f8ec0ff */
[----:B------:R-:W-:-:S04]  /*1f40*/  LEA R20, R20, UR6, 0x2 ;  /* 0x0000000614147c11 */ /* 0x000fc8000f8e10ff */
[----:B------:R-:W-:Y:S02]  /*1f50*/  LEA R22, R7, R20, 0x2 ;  /* 0x0000001407167211 */ /* 0x000fe400078e10ff */
[----:B------:R-:W-:Y:S01]  /*1f60*/  IADD3 R18, PT, PT, R18, 0x2, RZ ;  /* 0x0000000212127810 */ /* 0x000fe20007ffe0ff */
[----:B--2---:R-:W-:Y:S02]  /*1f70*/  HADD2.F32 R23, -RZ, R23.H0_H0 ;  /* 0x20000017ff177230 */ /* 0x004fe40000004100 */
[----:B---3--:R-:W-:Y:S02]  /*1f80*/  HADD2.F32 R19, -RZ, R19.H0_H0 ;  /* 0x20000013ff137230 */ /* 0x008fe40000004100 */
[----:B----4-:R-:W-:-:S03]  /*1f90*/  HADD2.F32 R21, -RZ, R21.H0_H0 ;  /* 0x20000015ff157230 */ /* 0x010fc60000004100 */
[----:B------:R0:W-:Y:S01]  /*1fa0*/  STS [R20], R19 ;  /* 0x0000001314007388 */ /* 0x0001e20000000800 */
[----:B-----5:R-:W-:-:S03]  /*1fb0*/  HADD2.F32 R5, -RZ, R24.H0_H0 ;  /* 0x20000018ff057230 */ /* 0x020fc60000004100 */
[----:B------:R0:W-:Y:S04]  /*1fc0*/  STS [R22], R21 ;  /* 0x0000001516007388 */ /* 0x0001e80000000800 */
[----:B------:R0:W-:Y:S04]  /*1fd0*/  STS [R20+0x80], R23 ;  /* 0x0000801714007388 */ /* 0x0001e80000000800 */
[----:B------:R0:W-:Y:S02]  /*1fe0*/  STS [R22+0x80], R5 ;  /* 0x0000800516007388 */ /* 0x0001e40000000800 */
.L_x_22:
[----:B------:R-:W-:Y:S05]  /*1ff0*/  BRA.U !UP1, `(.L_x_20) ;  /* 0x0000000109447547 */ /* 0x000fea000b800000 */
[----:B012---:R-:W0:Y:S01]  /*2000*/  LDC.64 R4, c[0x0][0x388] ;  /* 0x0000e200ff047b82 */ /* 0x007e220000000a00 */
[----:B------:R-:W-:-:S07]  /*2010*/  IMAD R17, R18, 0x20, R17 ;  /* 0x0000002012117824 */ /* 0x000fce00078e0211 */
[----:B------:R-:W1:Y:S01]  /*2020*/  LDC.64 R2, c[0x0][0x390] ;  /* 0x0000e400ff027b82 */ /* 0x000e620000000a00 */
[----:B0-----:R-:W-:-:S06]  /*2030*/  IMAD.WIDE R4, R17, 0x2, R4 ;  /* 0x0000000211047825 */ /* 0x001fcc00078e0204 */
[----:B------:R-:W2:Y:S01]  /*2040*/  LDG.E.U16.CONSTANT R4, desc[UR8][R4.64] ;  /* 0x0000000804047981 */ /* 0x000ea2000c1e9500 */
[----:B-1----:R-:W-:-:S06]  /*2050*/  IMAD.WIDE R2, R17, 0x2, R2 ;  /* 0x0000000211027825 */ /* 0x002fcc00078e0202 */
[----:B------:R-:W3:Y:S01]  /*2060*/  LDG.E.U16.CONSTANT R2, desc[UR8][R2.64] ;  /* 0x0000000802027981 */ /* 0x000ee2000c1e9500 */
[----:B------:R-:W0:Y:S01]  /*2070*/  S2UR UR10, SR_CgaCtaId ;  /* 0x00000000000a79c3 */ /* 0x000e220000008800 */
[----:B------:R-:W-:Y:S01]  /*2080*/  UMOV UR6, 0x400 ;  /* 0x0000040000067882 */ /* 0x000fe20000000000 */
[----:B------:R-:W-:Y:S01]  /*2090*/  LEA R15, R18, R15, 0x5 ;  /* 0x0000000f120f7211 */ /* 0x000fe200078e28ff */
[----:B0-----:R-:W-:-:S06]  /*20a0*/  ULEA UR6, UR10, UR6, 0x18 ;  /* 0x000000060a067291 */ /* 0x001fcc000f8ec0ff */
[----:B------:R-:W-:-:S04]  /*20b0*/  LEA R18, R15, UR6, 0x2 ;  /* 0x000000060f127c11 */ /* 0x000fc8000f8e10ff */
[----:B------:R-:W-:Y:S01]  /*20c0*/  LEA R20, R7, R18, 0x2 ;  /* 0x0000001207147211 */ /* 0x000fe200078e10ff */
[----:B--2---:R-:W-:Y:S02]  /*20d0*/  HADD2.F32 R15, -RZ, R4.H0_H0 ;  /* 0x20000004ff0f7230 */ /* 0x004fe40000004100 */
[----:B---3--:R-:W-:-:S03]  /*20e0*/  HADD2.F32 R17, -RZ, R2.H0_H0 ;  /* 0x20000002ff117230 */ /* 0x008fc60000004100 */
[----:B------:R3:W-:Y:S04]  /*20f0*/  STS [R18], R15 ;  /* 0x0000000f12007388 */ /* 0x0007e80000000800 */
[----:B------:R3:W-:Y:S02]  /*2100*/  STS [R20], R17 ;  /* 0x0000001114007388 */ /* 0x0007e40000000800 */
.L_x_20:
[----:B------:R-:W-:Y:S05]  /*2110*/  @P1 BRA `(.L_x_23) ;  /* 0xfffffff400781947 */ /* 0x000fea000383ffff */
.L_x_17:
[----:B------:R-:W-:Y:S06]  /*2120*/  BAR.SYNC.DEFER_BLOCKING 0x0 ;  /* 0x0000000000007b1d */ /* 0x000fec0000010000 */
[----:B------:R-:W-:Y:S05]  /*2130*/  @!P2 BRA `(.L_x_24) ;  /* 0x0000000c0038a947 */ /* 0x000fea0003800000 */
[----:B------:R-:W4:Y:S01]  /*2140*/  LDCU UR5, c[0x0][0x3b0] ;  /* 0x00007600ff0577ac */ /* 0x000f220008000800 */
[----:B------:R-:W-:Y:S02]  /*2150*/  ISETP.GT.AND P0, PT, R13, 0x1f, PT ;  /* 0x0000001f0d00780c */ /* 0x000fe40003f04270 */
[----:B--2---:R-:W-:Y:S01]  /*2160*/  I2FP.F32.S32 R2, UR18 ;  /* 0x0000001200027c45 */ /* 0x004fe20008201400 */
[----:B----4-:R-:W-:-:S10]  /*2170*/  USHF.L.U32 UR12, UR5, 0x1, URZ ;  /* 0x00000001050c7899 */ /* 0x010fd400080006ff */
[----:B------:R-:W-:Y:S05]  /*2180*/  @P0 BRA `(.L_x_25) ;  /* 0x0000000000f40947 */ /* 0x000fea0003800000 */
[----:B------:R-:W-:-:S05]  /*2190*/  UMOV UR5, URZ ;  /* 0x000000ff00057c82 */ /* 0x000fca0008000000 */
.L_x_29:
[----:B-12---:R-:W2:Y:S08]  /*21a0*/  LDC R14, c[0x0][0x3b0] ;  /* 0x0000ec00ff0e7b82 */ /* 0x006eb00000000800 */
[----:B-1--4-:R-:W1:Y:S01]  /*21b0*/  LDC R3, c[0x0][0x3ac] ;  /* 0x0000eb00ff037b82 */ /* 0x012e620000000800 */
[----:B--2---:R-:W-:Y:S01]  /*21c0*/  ISETP.GE.U32.AND P0, PT, R14, 0x4, PT ;  /* 0x000000040e00780c */ /* 0x004fe20003f06070 */
[----:B-1----:R-:W-:-:S05]  /*21d0*/  IMAD R3, R3, 0x4, R12 ;  /* 0x0000000403037824 */ /* 0x002fca00078e020c */
[----:B------:R-:W-:Y:S01]  /*21e0*/  IADD3 R3, PT, PT, R3, UR5, RZ ;  /* 0x0000000503037c10 */ /* 0x000fe2000fffe0ff */
[----:B------:R-:W-:-:S04]  /*21f0*/  UIADD3 UR5, UPT, UPT, UR5, 0x1, URZ ;  /* 0x0000000105057890 */ /* 0x000fc8000fffe0ff */
[----:B------:R-:W-:Y:S02]  /*2200*/  IMAD R14, R3, R14, UR12 ;  /* 0x0000000c030e7e24 */ /* 0x000fe4000f8e020e */
[----:B------:R-:W-:Y:S01]  /*2210*/  HFMA2 R3, -RZ, RZ, 0, 0 ;  /* 0x00000000ff037431 */ /* 0x000fe200000001ff */
[----:B------:R-:W-:Y:S01]  /*2220*/  ISETP.NE.AND P3, PT, R25, UR5, PT ;  /* 0x0000000519007c0c */ /* 0x000fe2000bf65270 */
[----:B------:R-:W-:-:S12]  /*2230*/  @!P0 BRA `(.L_x_26) ;  /* 0x0000000000648947 */ /* 0x000fd80003800000 */
[C---:B------:R-:W-:Y:S01]  /*2240*/  FMUL R3, R2.reuse, 16777216 ;  /* 0x4b80000002037820 */ /* 0x040fe20000400000 */
[----:B------:R-:W-:Y:S01]  /*2250*/  FSETP.GEU.AND P4, PT, |R2|, 1.175494350822287508e-38, PT ;  /* 0x008000000200780b */ /* 0x000fe20003f8e200 */
[----:B------:R-:W1:Y:S01]  /*2260*/  S2UR UR10, SR_CgaCtaId ;  /* 0x00000000000a79c3 */ /* 0x000e620000008800 */
[C---:B------:R-:W-:Y:S01]  /*2270*/  ISETP.NE.AND P0, PT, R16.reuse, RZ, PT ;  /* 0x000000ff1000720c */ /* 0x040fe20003f05270 */
[----:B------:R-:W-:Y:S01]  /*2280*/  UMOV UR6, 0x400 ;  /* 0x0000040000067882 */ /* 0x000fe20000000000 */
[----:B------:R-:W-:Y:S02]  /*2290*/  FSEL R3, R3, R2, !P4 ;  /* 0x0000000203037208 */ /* 0x000fe40006000000 */
[----:B------:R-:W-:Y:S02]  /*22a0*/  ISETP.NE.AND P1, PT, R16, RZ, PT ;  /* 0x000000ff1000720c */ /* 0x000fe40003f25270 */
[----:B------:R-:W2:Y:S05]  /*22b0*/  MUFU.RSQ R4, R3 ;  /* 0x0000000300047308 */ /* 0x000eaa0000001400 */
[----:B--2---:R-:W-:Y:S01]  /*22c0*/  @!P4 FMUL R4, R4, 4096 ;  /* 0x458000000404c820 */ /* 0x004fe20000400000 */
[----:B-1----:R-:W-:-:S03]  /*22d0*/  ULEA UR10, UR10, UR6, 0x18 ;  /* 0x000000060a0a7291 */ /* 0x002fc6000f8ec0ff */
[----:B0-----:R-:W-:Y:S01]  /*22e0*/  FMUL R5, RZ, R4 ;  /* 0x00000004ff057220 */ /* 0x001fe20000400000 */
[----:B------:R-:W-:-:S08]  /*22f0*/  UMOV UR6, URZ ;  /* 0x000000ff00067c82 */ /* 0x000fd00008000000 */
.L_x_27:
[----:B0-----:R-:W-:Y:S01]  /*2300*/  VIADD R3, R14, UR6 ;  /* 0x000000060e037c36 */ /* 0x001fe20008000000 */
[----:B------:R-:W-:-:S04]  /*2310*/  UIADD3 UR6, UPT, UPT, UR6, 0x4, URZ ;  /* 0x0000000406067890 */ /* 0x000fc8000fffe0ff */
[----:B---3--:R-:W-:Y:S02]  /*2320*/  LEA R18, R3, UR10, 0x2 ;  /* 0x0000000a03127c11 */ /* 0x008fe4000f8e10ff */
[----:B------:R-:W-:-:S03]  /*2330*/  ISETP.NE.AND P4, PT, R9, UR6, PT ;  /* 0x0000000609007c0c */ /* 0x000fc6000bf85270 */
[----:B------:R0:W-:Y:S01]  /*2340*/  @!P0 STS [R18], R5 ;  /* 0x0000000512008388 */ /* 0x0001e20000000800 */
[----:B------:R-:W-:-:S13]  /*2350*/  PLOP3.LUT P0, PT, P1, PT, PT, 0x80, 0x8 ;  /* 0x000000000008781c */ /* 0x000fda0000f0f070 */
[-C--:B------:R-:W-:Y:S01]  /*2360*/  @!P0 FMUL R3, RZ, R4.reuse ;  /* 0x00000004ff038220 */ /* 0x080fe20000400000 */
[----:B------:R-:W-:Y:S01]  /*2370*/  @!P0 FMUL R13, RZ, R4 ;  /* 0x00000004ff0d8220 */ /* 0x000fe20000400000 */
[----:B------:R0:W-:Y:S04]  /*2380*/  @!P0 STS [R18+0xc], R5 ;  /* 0x00000c0512008388 */ /* 0x0001e80000000800 */
[----:B------:R0:W-:Y:S04]  /*2390*/  @!P0 STS [R18+0x4], R3 ;  /* 0x0000040312008388 */ /* 0x0001e80000000800 */
[----:B------:R0:W-:Y:S01]  /*23a0*/  @!P0 STS [R18+0x8], R13 ;  /* 0x0000080d12008388 */ /* 0x0001e20000000800 */
[----:B------:R-:W-:Y:S05]  /*23b0*/  @P4 BRA `(.L_x_27) ;  /* 0xfffffffc00d04947 */ /* 0x000fea000383ffff */
[----:B0-----:R-:W-:-:S07]  /*23c0*/  MOV R3, R9 ;  /* 0x0000000900037202 */ /* 0x001fce0000000f00 */
.L_x_26:
[----:B------:R-:W-:-:S13]  /*23d0*/  ISETP.NE.AND P0, PT, R31, RZ, PT ;  /* 0x000000ff1f00720c */ /* 0x000fda0003f05270 */
[----:B------:R-:W-:Y:S05]  /*23e0*/  @!P0 BRA `(.L_x_28) ;  /* 0x0000000000548947 */ /* 0x000fea0003800000 */
[----:B------:R-:W1:Y:S01]  /*23f0*/  S2UR UR10, SR_CgaCtaId ;  /* 0x00000000000a79c3 */ /* 0x000e620000008800 */
[C---:B0-----:R-:W-:Y:S01]  /*2400*/  FMUL R5, R2.reuse, 16777216 ;  /* 0x4b80000002057820 */ /* 0x041fe20000400000 */
[----:B------:R-:W-:Y:S01]  /*2410*/  FSETP.GEU.AND P1, PT, |R2|, 1.175494350822287508e-38, PT ;  /* 0x008000000200780b */ /* 0x000fe20003f2e200 */
[----:B------:R-:W-:Y:S01]  /*2420*/  UMOV UR6, 0x400 ;  /* 0x0000040000067882 */ /* 0x000fe20000000000 */
[----:B------:R-:W-:Y:S02]  /*2430*/  ISETP.NE.AND P0, PT, R16, RZ, PT ;  /* 0x000000ff1000720c */ /* 0x000fe40003f05270 */
[----:B------:R-:W-:Y:S02]  /*2440*/  FSEL R5, R5, R2, !P1 ;  /* 0x0000000205057208 */ /* 0x000fe40004800000 */
[----:B------:R-:W-:Y:S02]  /*2450*/  IADD3 R3, PT, PT, R14, R3, RZ ;  /* 0x000000030e037210 */ /* 0x000fe40007ffe0ff */
[----:B------:R-:W0:Y:S01]  /*2460*/  MUFU.RSQ R4, R5 ;  /* 0x0000000500047308 */ /* 0x000e220000001400 */
[----:B-1----:R-:W-:-:S04]  /*2470*/  ULEA UR6, UR10, UR6, 0x18 ;  /* 0x000000060a067291 */ /* 0x002fc8000f8ec0ff */
[----:B0-----:R-:W-:Y:S01]  /*2480*/  @!P1 FMUL R4, R4, 4096 ;  /* 0x4580000004049820 */ /* 0x001fe20000400000 */
[----:B------:R-:W-:Y:S02]  /*2490*/  ISETP.NE.AND P1, PT, R31, 0x1, PT ;  /* 0x000000011f00780c */ /* 0x000fe40003f25270 */
[----:B------:R-:W-:Y:S01]  /*24a0*/  LEA R3, R3, UR6, 0x2 ;  /* 0x0000000603037c11 */ /* 0x000fe2000f8e10ff */
[----:B------:R-:W-:-:S05]  /*24b0*/  @!P0 FMUL R14, RZ, R4 ;  /* 0x00000004ff0e8220 */ /* 0x000fca0000400000 */
[----:B------:R1:W-:Y:S05]  /*24c0*/  @!P0 STS [R3], R14 ;  /* 0x0000000e03008388 */ /* 0x0003ea0000000800 */
[----:B------:R-:W-:Y:S05]  /*24d0*/  @!P1 BRA `(.L_x_28) ;  /* 0x0000000000189947 */ /* 0x000fea0003800000 */
[----:B-1----:R-:W-:Y:S01]  /*24e0*/  @!P0 FMUL R14, RZ, R4 ;  /* 0x00000004ff0e8220 */ /* 0x002fe20000400000 */
[----:B------:R-:W-:-:S04]  /*24f0*/  ISETP.NE.AND P1, PT, R31, 0x2, PT ;  /* 0x000000021f00780c */ /* 0x000fc80003f25270 */
[----:B------:R2:W-:Y:S09]  /*2500*/  @!P0 STS [R3+0x4], R14 ;  /* 0x0000040e03008388 */ /* 0x0005f20000000800 */
[----:B------:R-:W-:Y:S05]  /*2510*/  @!P1 BRA `(.L_x_28) ;  /* 0x0000000000089947 */ /* 0x000fea0003800000 */
[----:B------:R-:W-:-:S05]  /*2520*/  FMUL R4, RZ, R4 ;  /* 0x00000004ff047220 */ /* 0x000fca0000400000 */
[----:B------:R4:W-:Y:S02]  /*2530*/  @!P0 STS [R3+0x8], R4 ;  /* 0x0000080403008388 */ /* 0x0009e40000000800 */
.L_x_28:
[----:B------:R-:W-:Y:S05]  /*2540*/  @P3 BRA `(.L_x_29) ;  /* 0xfffffffc00143947 */ /* 0x000fea000383ffff */
[----:B------:R-:W-:Y:S05]  /*2550*/  BRA `(.L_x_24) ;  /* 0x0000000800307947 */ /* 0x000fea0003800000 */
.L_x_25:
[----:B------:R-:W-:-:S05]  /*2560*/  UMOV UR5, URZ ;  /* 0x000000ff00057c82 */ /* 0x000fca0008000000 */
.L_x_38:
[----:B01----:R-:W0:Y:S01]  /*2570*/  LDC R5, c[0x0][0x3ac] ;  /* 0x0000eb00ff057b82 */ /* 0x003e220000000800 */
[----:B------:R-:W-:Y:S01]  /*2580*/  IADD3 R3, PT, PT, R12, UR5, RZ ;  /* 0x000000050c037c10 */ /* 0x000fe2000fffe0ff */
[----:B------:R-:W-:-:S06]  /*2590*/  UMOV UR6, URZ ;  /* 0x000000ff00067c82 */ /* 0x000fcc0008000000 */
[----:B------:R-:W1:Y:S01]  /*25a0*/  LDC R13, c[0x0][0x3b0] ;  /* 0x0000ec00ff0d7b82 */ /* 0x000e620000000800 */
[----:B0-----:R-:W-:Y:S02]  /*25b0*/  IMAD R4, R5, 0x4, R12 ;  /* 0x0000000405047824 */ /* 0x001fe400078e020c */
[----:B------:R-:W-:-:S03]  /*25c0*/  IMAD R3, R3, R5, R16 ;  /* 0x0000000503037224 */ /* 0x000fc600078e0210 */
[----:B------:R-:W-:-:S05]  /*25d0*/  IADD3 R4, PT, PT, R4, UR5, RZ ;  /* 0x0000000504047c10 */ /* 0x000fca000fffe0ff */
[----:B-1----:R-:W-:-:S07]  /*25e0*/  IMAD R4, R4, R13, UR12 ;  /* 0x0000000c04047e24 */ /* 0x002fce000f8e020d */
.L_x_37:
[----:B0-----:R-:W0:Y:S01]  /*25f0*/  LDCU UR18, c[0x0][0x3b0] ;  /* 0x00007600ff1277ac */ /* 0x001e220008000800 */
[----:B------:R-:W1:Y:S01]  /*2600*/  LDC R5, c[0x0][0x3ac] ;  /* 0x0000eb00ff057b82 */ /* 0x000e620000000800 */
[----:B------:R-:W-:Y:S02]  /*2610*/  HFMA2 R14, -RZ, RZ, 0, 0 ;  /* 0x00000000ff0e7431 */ /* 0x000fe400000001ff */
[----:B------:R-:W-:Y:S01]  /*2620*/  IMAD.MOV.U32 R13, RZ, RZ, RZ ;  /* 0x000000ffff0d7224 */ /* 0x000fe200078e00ff */
[----:B------:R-:W-:Y:S02]  /*2630*/  UISETP.GE.U32.AND UP0, UPT, UR13, 0x7, UPT ;  /* 0x000000070d00788c */ /* 0x000fe4000bf06070 */
[----:B0-----:R-:W-:-:S06]  /*2640*/  UIADD3 UR10, UPT, UPT, UR6, UR18, URZ ;  /* 0x00000012060a7290 */ /* 0x001fcc000fffe0ff */
[----:B-1----:R-:W-:Y:S01]  /*2650*/  IMAD R5, R5, UR10, R16 ;  /* 0x0000000a05057c24 */ /* 0x002fe2000f8e0210 */
[----:B------:R-:W-:Y:S06]  /*2660*/  BRA.U !UP0, `(.L_x_30) ;  /* 0x0000000108947547 */ /* 0x000fec000b800000 */
[----:B------:R-:W0:Y:S01]  /*2670*/  S2UR UR11, SR_CgaCtaId ;  /* 0x00000000000b79c3 */ /* 0x000e220000008800 */
[----:B------:R-:W-:Y:S01]  /*2680*/  MOV R13, RZ ;  /* 0x000000ff000d7202 */ /* 0x000fe20000000f00 */
[----:B------:R-:W-:Y:S01]  /*2690*/  IMAD.MOV.U32 R14, RZ, RZ, RZ ;  /* 0x000000ffff0e7224 */ /* 0x000fe200078e00ff */
[----:B------:R-:W-:Y:S02]  /*26a0*/  UMOV UR10, 0x400 ;  /* 0x00000400000a7882 */ /* 0x000fe40000000000 */
[----:B0-----:R-:W-:-:S12]  /*26b0*/  ULEA UR10, UR11, UR10, 0x18 ;  /* 0x0000000a0b0a7291 */ /* 0x001fd8000f8ec0ff */
.L_x_31:
[C---:B---3--:R-:W-:Y:S02]  /*26c0*/  LEA R15, R14.reuse, R3, 0x5 ;  /* 0x000000030e0f7211 */ /* 0x048fe400078e28ff */
[C---:B------:R-:W-:Y:S01]  /*26d0*/  LEA R17, R14.reuse, R5, 0x5 ;  /* 0x000000050e117211 */ /* 0x040fe200078e28ff */
[----:B------:R-:W-:Y:S01]  /*26e0*/  VIADD R14, R14, 0x8 ;  /* 0x000000080e0e7836 */ /* 0x000fe20000000000 */
[----:B------:R-:W-:Y:S02]  /*26f0*/  LEA R27, R15, UR10, 0x2 ;  /* 0x0000000a0f1b7c11 */ /* 0x000fe4000f8e10ff */
[----:B------:R-:W-:Y:S02]  /*2700*/  LEA R29, R17, UR10, 0x2 ;  /* 0x0000000a111d7c11 */ /* 0x000fe4000f8e10ff */
[----:B------:R-:W-:Y:S01]  /*2710*/  ISETP.NE.AND P0, PT, R14, UR15, PT ;  /* 0x0000000f0e007c0c */ /* 0x000fe2000bf05270 */
[----:B------:R-:W-:Y:S04]  /*2720*/  LDS R28, [R27] ;  /* 0x000000001b1c7984 */ /* 0x000fe80000000800 */
[----:B------:R-:W0:Y:S04]  /*2730*/  LDS R30, [R29] ;  /* 0x000000001d1e7984 */ /* 0x000e280000000800 */
[----:B------:R-:W-:Y:S04]  /*2740*/  LDS R33, [R27+0x80] ;  /* 0x000080001b217984 */ /* 0x000fe80000000800 */
[----:B------:R-:W1:Y:S04]  /*2750*/  LDS R32, [R29+0x80] ;  /* 0x000080001d207984 */ /* 0x000e680000000800 */
[----:B------:R-:W-:Y:S04]  /*2760*/  LDS R35, [R27+0x100] ;  /* 0x000100001b237984 */ /* 0x000fe80000000800 */
[----:B------:R-:W2:Y:S04]  /*2770*/  LDS R34, [R29+0x100] ;  /* 0x000100001d227984 */ /* 0x000ea80000000800 */
[----:B------:R-:W-:Y:S04]  /*2780*/  LDS R21, [R27+0x180] ;  /* 0x000180001b157984 */ /* 0x000fe80000000800 */
[----:B------:R-:W3:Y:S04]  /*2790*/  LDS R24, [R29+0x180] ;  /* 0x000180001d187984 */ /* 0x000ee80000000800 */
[----:B------:R-:W-:Y:S04]  /*27a0*/  LDS R19, [R27+0x200] ;  /* 0x000200001b137984 */ /* 0x000fe80000000800 */
[----:B------:R-:W4:Y:S04]  /*27b0*/  LDS R22, [R29+0x200] ;  /* 0x000200001d167984 */ /* 0x000f280000000800 */
[----:B------:R-:W-:Y:S04]  /*27c0*/  LDS R17, [R27+0x280] ;  /* 0x000280001b117984 */ /* 0x000fe80000000800 */
[----:B------:R-:W5:Y:S01]  /*27d0*/  LDS R20, [R29+0x280] ;  /* 0x000280001d147984 */ /* 0x000f620000000800 */
[----:B0-----:R-:W-:-:S03]  /*27e0*/  FFMA R28, R28, R30, R13 ;  /* 0x0000001e1c1c7223 */ /* 0x001fc6000000000d */
[----:B------:R-:W-:Y:S04]  /*27f0*/  LDS R15, [R27+0x300] ;  /* 0x000300001b0f7984 */ /* 0x000fe80000000800 */
[----:B------:R-:W0:Y:S01]  /*2800*/  LDS R18, [R29+0x300] ;  /* 0x000300001d127984 */ /* 0x000e220000000800 */
[----:B-1----:R-:W-:-:S03]  /*2810*/  FFMA R28, R33, R32, R28 ;  /* 0x00000020211c7223 */ /* 0x002fc6000000001c */
[----:B------:R-:W-:Y:S04]  /*2820*/  LDS R23, [R27+0x380] ;  /* 0x000380001b177984 */ /* 0x000fe80000000800 */
[----:B------:R-:W1:Y:S01]  /*2830*/  LDS R26, [R29+0x380] ;  /* 0x000380001d1a7984 */ /* 0x000e620000000800 */
[----:B--2---:R-:W-:-:S04]  /*2840*/  FFMA R28, R35, R34, R28 ;  /* 0x00000022231c7223 */ /* 0x004fc8000000001c */
[----:B---3--:R-:W-:-:S04]  /*2850*/  FFMA R24, R21, R24, R28 ;  /* 0x0000001815187223 */ /* 0x008fc8000000001c */
[----:B----4-:R-:W-:-:S04]  /*2860*/  FFMA R22, R19, R22, R24 ;  /* 0x0000001613167223 */ /* 0x010fc80000000018 */
[----:B-----5:R-:W-:-:S04]  /*2870*/  FFMA R20, R17, R20, R22 ;  /* 0x0000001411147223 */ /* 0x020fc80000000016 */
[----:B0-----:R-:W-:-:S04]  /*2880*/  FFMA R18, R15, R18, R20 ;  /* 0x000000120f127223 */ /* 0x001fc80000000014 */
[----:B-1----:R-:W-:Y:S01]  /*2890*/  FFMA R13, R23, R26, R18 ;  /* 0x0000001a170d7223 */ /* 0x002fe20000000012 */
[----:B------:R-:W-:Y:S06]  /*28a0*/  @P0 BRA `(.L_x_31) ;  /* 0xfffffffc00840947 */ /* 0x000fec000383ffff */
[----:B------:R-:W-:-:S07]  /*28b0*/  MOV R14, UR15 ;  /* 0x0000000f000e7c02 */ /* 0x000fce0008000f00 */
.L_x_30:
[----:B------:R-:W-:-:S09]  /*28c0*/  UISETP.NE.AND UP0, UPT, UR19, URZ, UPT ;  /* 0x000000ff1300728c */ /* 0x000fd2000bf05270 */
[----:B------:R-:W-:Y:S05]  /*28d0*/  BRA.U !UP0, `(.L_x_32) ;  /* 0x0000000108d07547 */ /* 0x000fea000b800000 */
[----:B------:R-:W-:Y:S02]  /*28e0*/  UISETP.GE.U32.AND UP0, UPT, UR20, 0x3, UPT ;  /* 0x000000031400788c */ /* 0x000fe4000bf06070 */
[----:B------:R-:W-:-:S07]  /*28f0*/  UISETP.NE.AND UP1, UPT, UR14, URZ, UPT ;  /* 0x000000ff0e00728c */ /* 0x000fce000bf25270 */
[----:B------:R-:W-:Y:S05]  /*2900*/  BRA.U !UP0, `(.L_x_33) ;  /* 0x0000000108507547 */ /* 0x000fea000b800000 */
[----:B------:R-:W0:Y:S01]  /*2910*/  S2UR UR11, SR_CgaCtaId ;  /* 0x00000000000b79c3 */ /* 0x000e220000008800 */
[----:B------:R-:W-:Y:S01]  /*2920*/  UMOV UR10, 0x400 ;  /* 0x00000400000a7882 */ /* 0x000fe20000000000 */
[C---:B---3--:R-:W-:Y:S01]  /*2930*/  IMAD R17, R14.reuse, 0x20, R5 ;  /* 0x000000200e117824 */ /* 0x048fe200078e0205 */
[C---:B------:R-:W-:Y:S02]  /*2940*/  LEA R15, R14.reuse, R3, 0x5 ;  /* 0x000000030e0f7211 */ /* 0x040fe400078e28ff */
[----:B------:R-:W-:Y:S01]  /*2950*/  IADD3 R14, PT, PT, R14, 0x4, RZ ;  /* 0x000000040e0e7810 */ /* 0x000fe20007ffe0ff */
[----:B0-----:R-:W-:-:S06]  /*2960*/  ULEA UR10, UR11, UR10, 0x18 ;  /* 0x0000000a0b0a7291 */ /* 0x001fcc000f8ec0ff */
[----:B------:R-:W-:Y:S02]  /*2970*/  LEA R15, R15, UR10, 0x2 ;  /* 0x0000000a0f0f7c11 */ /* 0x000fe4000f8e10ff */
[----:B------:R-:W-:-:S03]  /*2980*/  LEA R17, R17, UR10, 0x2 ;  /* 0x0000000a11117c11 */ /* 0x000fc6000f8e10ff */
[----:B------:R-:W-:Y:S04]  /*2990*/  LDS R18, [R15] ;  /* 0x000000000f127984 */ /* 0x000fe80000000800 */
[----:B------:R-:W0:Y:S04]  /*29a0*/  LDS R19, [R17] ;  /* 0x0000000011137984 */ /* 0x000e280000000800 */
[----:B------:R-:W-:Y:S04]  /*29b0*/  LDS R21, [R15+0x80] ;  /* 0x000080000f157984 */ /* 0x000fe80000000800 */
[----:B------:R-:W1:Y:S04]  /*29c0*/  LDS R20, [R17+0x80] ;  /* 0x0000800011147984 */ /* 0x000e680000000800 */
[----:B------:R-:W-:Y:S04]  /*29d0*/  LDS R23, [R15+0x100] ;  /* 0x000100000f177984 */ /* 0x000fe80000000800 */
[----:B------:R-:W2:Y:S04]  /*29e0*/  LDS R22, [R17+0x100] ;  /* 0x0001000011167984 */ /* 0x000ea80000000800 */
[----:B------:R-:W-:Y:S04]  /*29f0*/  LDS R27, [R15+0x180] ;  /* 0x000180000f1b7984 */ /* 0x000fe80000000800 */
[----:B------:R-:W3:Y:S01]  /*2a00*/  LDS R24, [R17+0x180] ;  /* 0x0001800011187984 */ /* 0x000ee20000000800 */
[----:B0-----:R-:W-:-:S04]  /*2a10*/  FFMA R18, R18, R19, R13 ;  /* 0x0000001312127223 */ /* 0x001fc8000000000d */
[----:B-1----:R-:W-:-:S04]  /*2a20*/  FFMA R18, R21, R20, R18 ;  /* 0x0000001415127223 */ /* 0x002fc80000000012 */
[----:B--2---:R-:W-:-:S04]  /*2a30*/  FFMA R18, R23, R22, R18 ;  /* 0x0000001617127223 */ /* 0x004fc80000000012 */
[----:B---3--:R-:W-:-:S07]  /*2a40*/  FFMA R13, R27, R24, R18 ;  /* 0x000000181b0d7223 */ /* 0x008fce0000000012 */
.L_x_33:
[----:B------:R-:W-:Y:S05]  /*2a50*/  BRA.U !UP1, `(.L_x_32) ;  /* 0x0000000109707547 */ /* 0x000fea000b800000 */
[----:B------:R-:W-:Y:S02]  /*2a60*/  UISETP.NE.AND UP0, UPT, UR14, 0x1, UPT ;  /* 0x000000010e00788c */ /* 0x000fe4000bf05270 */
        /* <DEDUP_REMOVED lines=13> */
[----:B------:R-:W1:Y:S01]  /*2b40*/  LDS R21, [R17+0x80] ;  /* 0x0000800011157984 */ /* 0x000e620000000800 */
[----:B0-----:R-:W-:-:S04]  /*2b50*/  FFMA R13, R18, R19, R13 ;  /* 0x00000013120d7223 */ /* 0x001fc8000000000d */
[----:B-1----:R-:W-:-:S07]  /*2b60*/  FFMA R13, R20, R21, R13 ;  /* 0x00000015140d7223 */ /* 0x002fce000000000d */
.L_x_34:
[----:B------:R-:W-:Y:S05]  /*2b70*/  BRA.U !UP1, `(.L_x_32) ;  /* 0x0000000109287547 */ /* 0x000fea000b800000 */
[----:B------:R-:W0:Y:S01]  /*2b80*/  S2UR UR11, SR_CgaCtaId ;  /* 0x00000000000b79c3 */ /* 0x000e220000008800 */
[----:B------:R-:W-:Y:S01]  /*2b90*/  UMOV UR10, 0x400 ;  /* 0x00000400000a7882 */ /* 0x000fe20000000000 */
[C---:B------:R-:W-:Y:S01]  /*2ba0*/  IMAD R5, R14.reuse, 0x20, R5 ;  /* 0x000000200e057824 */ /* 0x040fe200078e0205 */
[----:B---3--:R-:W-:Y:S01]  /*2bb0*/  LEA R15, R14, R3, 0x5 ;  /* 0x000000030e0f7211 */ /* 0x008fe200078e28ff */
[----:B0-----:R-:W-:-:S06]  /*2bc0*/  ULEA UR10, UR11, UR10, 0x18 ;  /* 0x0000000a0b0a7291 */ /* 0x001fcc000f8ec0ff */
[----:B------:R-:W-:Y:S02]  /*2bd0*/  LEA R5, R5, UR10, 0x2 ;  /* 0x0000000a05057c11 */ /* 0x000fe4000f8e10ff */
[----:B------:R-:W-:-:S04]  /*2be0*/  LEA R15, R15, UR10, 0x2 ;  /* 0x0000000a0f0f7c11 */ /* 0x000fc8000f8e10ff */
[----:B------:R-:W-:Y:S04]  /*2bf0*/  LDS R5, [R5] ;  /* 0x0000000005057984 */ /* 0x000fe80000000800 */
[----:B------:R-:W0:Y:S02]  /*2c00*/  LDS R14, [R15] ;  /* 0x000000000f0e7984 */ /* 0x000e240000000800 */
[----:B0-----:R-:W-:-:S07]  /*2c10*/  FFMA R13, R14, R5, R13 ;  /* 0x000000050e0d7223 */ /* 0x001fce000000000d */
.L_x_32:
[----:B------:R-:W0:Y:S01]  /*2c20*/  SHFL.DOWN PT, R14, R13, 0x10, 0x1f ;  /* 0x0a001f000d0e7f89 */ /* 0x000e2200000e0000 */
[----:B------:R-:W-:Y:S01]  /*2c30*/  ISETP.NE.AND P0, PT, R16, RZ, PT ;  /* 0x000000ff1000720c */ /* 0x000fe20003f05270 */
[----:B------:R-:W-:Y:S01]  /*2c40*/  BSSY.RECONVERGENT B0, `(.L_x_35) ;  /* 0x0000017000007945 */ /* 0x000fe20003800200 */
[----:B0-----:R-:W-:-:S05]  /*2c50*/  FADD R14, R14, R13 ;  /* 0x0000000d0e0e7221 */ /* 0x001fca0000000000 */
[----:B------:R-:W0:Y:S02]  /*2c60*/  SHFL.DOWN PT, R5, R14, 0x8, 0x1f ;  /* 0x09001f000e057f89 */ /* 0x000e2400000e0000 */
[----:B0-----:R-:W-:-:S05]  /*2c70*/  FADD R5, R14, R5 ;  /* 0x000000050e057221 */ /* 0x001fca0000000000 */
[----:B---3--:R-:W0:Y:S02]  /*2c80*/  SHFL.DOWN PT, R18, R5, 0x4, 0x1f ;  /* 0x08801f0005127f89 */ /* 0x008e2400000e0000 */
[----:B0-----:R-:W-:-:S05]  /*2c90*/  FADD R18, R5, R18 ;  /* 0x0000001205127221 */ /* 0x001fca0000000000 */
[----:B------:R-:W0:Y:S02]  /*2ca0*/  SHFL.DOWN PT, R15, R18, 0x2, 0x1f ;  /* 0x08401f00120f7f89 */ /* 0x000e2400000e0000 */
[----:B0-----:R-:W-:-:S05]  /*2cb0*/  FADD R15, R18, R15 ;  /* 0x0000000f120f7221 */ /* 0x001fca0000000000 */
[----:B------:R-:W0:Y:S02]  /*2cc0*/  SHFL.DOWN PT, R20, R15, 0x1, 0x1f ;  /* 0x08201f000f147f89 */ /* 0x000e2400000e0000 */
[----:B0-----:R-:W-:Y:S01]  /*2cd0*/  FADD R20, R15, R20 ;  /* 0x000000140f147221 */ /* 0x001fe20000000000 */
[----:B------:R-:W-:Y:S06]  /*2ce0*/  @P0 BRA `(.L_x_36) ;  /* 0x0000000000300947 */ /* 0x000fec0003800000 */
[----:B------:R-:W0:Y:S01]  /*2cf0*/  S2UR UR11, SR_CgaCtaId ;  /* 0x00000000000b79c3 */ /* 0x000e220000008800 */
[C---:B------:R-:W-:Y:S01]  /*2d00*/  FMUL R5, R2.reuse, 16777216 ;  /* 0x4b80000002057820 */ /* 0x040fe20000400000 */
[----:B------:R-:W-:Y:S01]  /*2d10*/  FSETP.GEU.AND P0, PT, |R2|, 1.175494350822287508e-38, PT ;  /* 0x008000000200780b */ /* 0x000fe20003f0e200 */
[----:B------:R-:W-:-:S03]  /*2d20*/  UMOV UR10, 0x400 ;  /* 0x00000400000a7882 */ /* 0x000fc60000000000 */
[----:B------:R-:W-:Y:S02]  /*2d30*/  FSEL R13, R5, R2, !P0 ;  /* 0x00000002050d7208 */ /* 0x000fe40004000000 */
[----:B------:R-:W-:Y:S02]  /*2d40*/  IADD3 R5, PT, PT, R4, UR6, RZ ;  /* 0x0000000604057c10 */ /* 0x000fe4000fffe0ff */
[----:B------:R-:W1:Y:S01]  /*2d50*/  MUFU.RSQ R15, R13 ;  /* 0x0000000d000f7308 */ /* 0x000e620000001400 */
[----:B0-----:R-:W-:-:S04]  /*2d60*/  ULEA UR10, UR11, UR10, 0x18 ;  /* 0x0000000a0b0a7291 */ /* 0x001fc8000f8ec0ff */
[----:B-1----:R-:W-:Y:S02]  /*2d70*/  @!P0 FMUL R15, R15, 4096 ;  /* 0x458000000f0f8820 */ /* 0x002fe40000400000 */
[----:B------:R-:W-:Y:S02]  /*2d80*/  LEA R5, R5, UR10, 0x2 ;  /* 0x0000000a05057c11 */ /* 0x000fe4000f8e10ff */
[----:B------:R-:W-:-:S05]  /*2d90*/  FMUL R14, R15, R20 ;  /* 0x000000140f0e7220 */ /* 0x000fca0000400000 */
[----:B------:R0:W-:Y:S02]  /*2da0*/  STS [R5], R14 ;  /* 0x0000000e05007388 */ /* 0x0001e40000000800 */
.L_x_36:
[----:B------:R-:W-:Y:S05]  /*2db0*/  BSYNC.RECONVERGENT B0 ;  /* 0x0000000000007941 */ /* 0x000fea0003800200 */
.L_x_35:
[----:B------:R-:W-:-:S04]  /*2dc0*/  UIADD3 UR6, UPT, UPT, UR6, 0x1, URZ ;  /* 0x0000000106067890 */ /* 0x000fc8000fffe0ff */
[----:B------:R-:W-:-:S09]  /*2dd0*/  UISETP.NE.AND UP0, UPT, UR6, UR18, UPT ;  /* 0x000000120600728c */ /* 0x000fd2000bf05270 */
[----:B------:R-:W-:Y:S05]  /*2de0*/  BRA.U UP0, `(.L_x_37) ;  /* 0xfffffff900007547 */ /* 0x000fea000b83ffff */
[----:B------:R-:W-:-:S06]  /*2df0*/  UIADD3 UR5, UPT, UPT, UR5, 0x1, URZ ;  /* 0x0000000105057890 */ /* 0x000fcc000fffe0ff */
[----:B------:R-:W-:-:S13]  /*2e00*/  ISETP.NE.AND P0, PT, R25, UR5, PT ;  /* 0x0000000519007c0c */ /* 0x000fda000bf05270 */
[----:B------:R-:W-:Y:S05]  /*2e10*/  @P0 BRA `(.L_x_38) ;  /* 0xfffffff400d40947 */ /* 0x000fea000383ffff */
.L_x_24:
[----:B------:R-:W5:Y:S01]  /*2e20*/  LDCU UR5, c[0x0][0x3b0] ;  /* 0x00007600ff0577ac */ /* 0x000f620008000800 */
[----:B------:R-:W-:Y:S02]  /*2e30*/  ISETP.GE.AND P1, PT, R25, 0x1, PT ;  /* 0x000000011900780c */ /* 0x000fe40003f26270 */
[----:B-----5:R-:W-:-:S13]  /*2e40*/  ISETP.GE.AND P0, PT, R16, UR5, PT ;  /* 0x0000000510007c0c */ /* 0x020fda000bf06270 */
[----:B------:R-:W-:Y:S01]  /*2e50*/  VOTEU.ANY UR5, UPT, !P0 ;  /* 0x0000000000057886 */ /* 0x000fe200040e0100 */
[----:B------:R-:W-:Y:S05]  /*2e60*/  @!P1 BRA `(.L_x_39) ;  /* 0x0000000c00289947 */ /* 0x000fea0003800000 */
[----:B01----:R-:W-:-:S07]  /*2e70*/  MOV R5, RZ ;  /* 0x000000ff00057202 */ /* 0x003fce0000000f00 */
.L_x_49:
[----:B0-2-4-:R-:W0:Y:S02]  /*2e80*/  LDC R23, c[0x0][0x3b0] ;  /* 0x0000ec00ff177b82 */ /* 0x015e240000000800 */
[----:B0-----:R-:W-:-:S13]  /*2e90*/  ISETP.GE.AND P0, PT, R16, R23, PT ;  /* 0x000000171000720c */ /* 0x001fda0003f06270 */
[----:B-1-3--:R-:W-:Y:S05]  /*2ea0*/  @P0 BRA `(.L_x_40) ;  /* 0x0000000c00080947 */ /* 0x00afea0003800000 */
[----:B--2-4-:R-:W0:Y:S01]  /*2eb0*/  S2R R4, SR_CgaCtaId ;  /* 0x0000000000047919 */ /* 0x014e220000008800 */
[----:B------:R-:W-:Y:S01]  /*2ec0*/  MOV R13, 0x400 ;  /* 0x00000400000d7802 */ /* 0x000fe20000000f00 */
[----:B------:R-:W-:Y:S01]  /*2ed0*/  IMAD R2, R0, 0x2, R5 ;  /* 0x0000000200027824 */ /* 0x000fe200078e0205 */
[----:B------:R-:W1:Y:S03]  /*2ee0*/  LDCU UR6, c[0x0][0x3ac] ;  /* 0x00007580ff0677ac */ /* 0x000e660008000800 */
[----:B------:R-:W-:Y:S01]  /*2ef0*/  IMAD R2, R2, R23, R11 ;  /* 0x0000001702027224 */ /* 0x000fe200078e020b */
[----:B-1----:R-:W-:-:S04]  /*2f00*/  MOV R21, UR6 ;  /* 0x0000000600157c02 */ /* 0x002fc80008000f00 */
[----:B------:R-:W-:Y:S02]  /*2f10*/  ISETP.GE.AND P0, PT, R21, 0x1, PT ;  /* 0x000000011500780c */ /* 0x000fe40003f06270 */
[----:B0-----:R-:W-:Y:S02]  /*2f20*/  LEA R13, R4, R13, 0x18 ;  /* 0x0000000d040d7211 */ /* 0x001fe400078ec0ff */
[----:B------:R-:W-:Y:S02]  /*2f30*/  LEA R4, R5, R10, 0x1 ;  /* 0x0000000a05047211 */ /* 0x000fe400078e08ff */
[----:B------:R-:W-:-:S03]  /*2f40*/  LEA R2, R2, R13, 0x2 ;  /* 0x0000000d02027211 */ /* 0x000fc600078e10ff */
[----:B------:R-:W-:Y:S02]  /*2f50*/  IMAD R4, R4, 0x4, R13 ;  /* 0x0000000404047824 */ /* 0x000fe400078e020d */
[----:B---3--:R0:W1:Y:S04]  /*2f60*/  LDS R15, [R2] ;  /* 0x00000000020f7984 */ /* 0x0080680000000800 */
[----:B------:R0:W2:Y:S01]  /*2f70*/  LDS R3, [R4] ;  /* 0x0000000004037984 */ /* 0x0000a20000000800 */
[----:B------:R-:W-:Y:S05]  /*2f80*/  BRA.DIV UR5, `(.L_x_41) ;  /* 0x0000002205547947 */ /* 0x000fea000b800000 */
[----:B0-----:R-:W-:Y:S01]  /*2f90*/  MOV R2, UR5 ;  /* 0x0000000500027c02 */ /* 0x001fe20008000f00 */
[----:B------:R-:W-:Y:S01]  /*2fa0*/  IMAD.U32 R19, RZ, RZ, UR5 ;  /* 0x00000005ff137e24 */ /* 0x000fe2000f8e00ff */
[----:B------:R-:W-:Y:S01]  /*2fb0*/  MOV R27, UR5 ;  /* 0x00000005001b7c02 */ /* 0x000fe20008000f00 */
[----:B------:R-:W-:Y:S01]  /*2fc0*/  HFMA2 R24, -RZ, RZ, 3.7421875, 0 ;  /* 0x437c0000ff187431 */ /* 0x000fe200000001ff */
[----:B------:R-:W-:Y:S01]  /*2fd0*/  MOV R17, UR5 ;  /* 0x0000000500117c02 */ /* 0x000fe20008000f00 */
[----:B-1----:R-:W0:Y:S01]  /*2fe0*/  SHFL.DOWN PT, R34, R15, 0x4, 0x1f ;  /* 0x08801f000f227f89 */ /* 0x002e2200000e0000 */
[----:B------:R-:W-:Y:S01]  /*2ff0*/  IMAD.MOV.U32 R22, RZ, RZ, 0x3bbb989d ;  /* 0x3bbb989dff167424 */ /* 0x000fe200078e00ff */
[----:B0-----:R-:W-:-:S05]  /*3000*/  FMNMX R14, R15, R34, !PT ;  /* 0x000000220f0e7209 */ /* 0x001fca0007800000 */
[----:B------:R-:W0:Y:S02]  /*3010*/  SHFL.DOWN PT, R34, R14, 0x2, 0x1f ;  /* 0x08401f000e227f89 */ /* 0x000e2400000e0000 */
[----:B0-----:R-:W-:-:S05]  /*3020*/  FMNMX R26, R14, R34, !PT ;  /* 0x000000220e1a7209 */ /* 0x001fca0007800000 */
[----:B------:R-:W0:Y:S01]  /*3030*/  SHFL.DOWN PT, R34, R26, 0x1, 0x1f ;  /* 0x08201f001a227f89 */ /* 0x000e2200000e0000 */
[----:B------:R-:W-:Y:S05]  /*3040*/  WARPSYNC R17 ;  /* 0x0000000011007348 */ /* 0x000fea0003800000 */
[----:B0-----:R-:W-:-:S06]  /*3050*/  FMNMX R34, R26, R34, !PT ;  /* 0x000000221a227209 */ /* 0x001fcc0007800000 */
[----:B------:R-:W2:Y:S02]  /*3060*/  SHFL.IDX PT, R34, R34, RZ, 0x1f ;  /* 0x00001fff22227589 */ /* 0x000ea400000e0000 */
[----:B--2---:R-:W-:-:S05]  /*3070*/  FMNMX R2, R3, R34, !PT ;  /* 0x0000002203027209 */ /* 0x004fca0007800000 */
[----:B------:R-:W-:-:S04]  /*3080*/  FADD R15, R15, -R2 ;  /* 0x800000020f0f7221 */ /* 0x000fc80000000000 */
[----:B------:R-:W-:-:S04]  /*3090*/  FFMA.SAT R19, R15, R22, 0.5 ;  /* 0x3f0000000f137423 */ /* 0x000fc80000002016 */
[----:B------:R-:W-:-:S04]  /*30a0*/  FFMA.RM R19, R19, R24, 12582913 ;  /* 0x4b40000113137423 */ /* 0x000fc80000004018 */
[----:B------:R-:W-:-:S04]  /*30b0*/  FADD R14, R19, -12583039 ;  /* 0xcb40007f130e7421 */ /* 0x000fc80000000000 */
[----:B------:R-:W-:-:S04]  /*30c0*/  FFMA R14, R15, 1.4426950216293334961, -R14 ;  /* 0x3fb8aa3b0f0e7823 */ /* 0x000fc8000000080e */
[----:B------:R-:W-:Y:S01]  /*30d0*/  FFMA R15, R15, 1.925963033500011079e-08, R14 ;  /* 0x32a570600f0f7823 */ /* 0x000fe2000000000e */
[----:B------:R-:W-:-:S05]  /*30e0*/  SHF.L.U32 R14, R19, 0x17, RZ ;  /* 0x00000017130e7819 */ /* 0x000fca00000006ff */
[----:B------:R-:W0:Y:S02]  /*30f0*/  MUFU.EX2 R15, R15 ;  /* 0x0000000f000f7308 */ /* 0x000e240000000800 */
[----:B0-----:R-:W-:-:S05]  /*3100*/  FMUL R14, R14, R15 ;  /* 0x0000000f0e0e7220 */ /* 0x001fca0000400000 */
[----:B------:R-:W0:Y:S02]  /*3110*/  SHFL.DOWN PT, R34, R14, 0x4, 0x1f ;  /* 0x08801f000e227f89 */ /* 0x000e2400000e0000 */
[----:B0-----:R-:W-:-:S05]  /*3120*/  FADD R26, R14, R34 ;  /* 0x000000220e1a7221 */ /* 0x001fca0000000000 */
[----:B------:R-:W0:Y:S02]  /*3130*/  SHFL.DOWN PT, R34, R26, 0x2, 0x1f ;  /* 0x08401f001a227f89 */ /* 0x000e2400000e0000 */
[----:B0-----:R-:W-:-:S05]  /*3140*/  FADD R28, R26, R34 ;  /* 0x000000221a1c7221 */ /* 0x001fca0000000000 */
[----:B------:R0:W1:Y:S02]  /*3150*/  SHFL.DOWN PT, R34, R28, 0x1, 0x1f ;  /* 0x08201f001c227f89 */ /* 0x00006400000e0000 */
.L_x_93:
[----:B-1----:R-:W-:Y:S01]  /*3160*/  FADD R15, R28, R34 ;  /* 0x000000221c0f7221 */ /* 0x002fe20000000000 */
[----:B------:R-:W-:Y:S06]  /*3170*/  @!P0 BRA `(.L_x_42) ;  /* 0x0000000800148947 */ /* 0x000fec0003800000 */
[----:B------:R-:W-:Y:S01]  /*3180*/  FADD R19, R3, -R2 ;  /* 0x8000000203137221 */ /* 0x000fe20000000000 */
[----:B------:R-:W-:Y:S01]  /*3190*/  ISETP.GE.U32.AND P0, PT, R21, 0x4, PT ;  /* 0x000000041500780c */ /* 0x000fe20003f06070 */
[----:B------:R-:W-:Y:S02]  /*31a0*/  IMAD R30, R23, 0x3, R12 ;  /* 0x00000003171e7824 */ /* 0x000fe400078e020c */
[----:B------:R-:W-:Y:S01]  /*31b0*/  FFMA.SAT R27, R19, R22, 0.5 ;  /* 0x3f000000131b7423 */ /* 0x000fe20000002016 */
[----:B------:R-:W-:Y:S02]  /*31c0*/  IMAD.MOV.U32 R22, RZ, RZ, RZ ;  /* 0x000000ffff167224 */ /* 0x000fe400078e00ff */
[----:B------:R-:W-:Y:S01]  /*31d0*/  IADD3 R30, PT, PT, R30, R5, RZ ;  /* 0x000000051e1e7210 */ /* 0x000fe20007ffe0ff */
[----:B------:R-:W-:-:S04]  /*31e0*/  FFMA.RM R27, R27, R24, 12582913 ;  /* 0x4b4000011b1b7423 */ /* 0x000fc80000004018 */
[C---:B------:R-:W-:Y:S01]  /*31f0*/  FADD R18, R27.reuse, -12583039 ;  /* 0xcb40007f1b127421 */ /* 0x040fe20000000000 */
[----:B------:R-:W-:-:S03]  /*3200*/  SHF.L.U32 R29, R27, 0x17, RZ ;  /* 0x000000171b1d7819 */ /* 0x000fc600000006ff */
[----:B------:R-:W-:-:S04]  /*3210*/  FFMA R18, R19, 1.4426950216293334961, -R18 ;  /* 0x3fb8aa3b13127823 */ /* 0x000fc80000000812 */
[----:B------:R-:W-:Y:S01]  /*3220*/  FFMA R32, R19, 1.925963033500011079e-08, R18 ;  /* 0x32a5706013207823 */ /* 0x000fe20000000012 */
[----:B------:R-:W-:Y:S06]  /*3230*/  @!P0 BRA `(.L_x_43) ;  /* 0x0000000400008947 */ /* 0x000fec0003800000 */
[----:B------:R-:W-:Y:S01]  /*3240*/  ISETP.NE.AND P1, PT, R16, RZ, PT ;  /* 0x000000ff1000720c */ /* 0x000fe20003f25270 */
[----:B------:R-:W1:Y:S01]  /*3250*/  LDC R21, c[0x0][0x3ac] ;  /* 0x0000eb00ff157b82 */ /* 0x000e620000000800 */
[----:B0-----:R-:W-:-:S11]  /*3260*/  IMAD.MOV.U32 R28, RZ, RZ, RZ ;  /* 0x000000ffff1c7224 */ /* 0x001fd600078e00ff */
[----:B------:R-:W0:Y:S08]  /*3270*/  @!P1 MUFU.EX2 R18, R32 ;  /* 0x0000002000129308 */ /* 0x000e300000000800 */
[----:B------:R-:W2:Y:S08]  /*3280*/  @!P1 MUFU.EX2 R26, R32 ;  /* 0x00000020001a9308 */ /* 0x000eb00000000800 */
[----:B------:R-:W3:Y:S01]  /*3290*/  @!P1 MUFU.EX2 R24, R32 ;  /* 0x0000002000189308 */ /* 0x000ee20000000800 */
[----:B0-----:R-:W-:-:S07]  /*32a0*/  @!P1 FMUL R27, R29, R18 ;  /* 0x000000121d1b9220 */ /* 0x001fce0000400000 */
[----:B------:R-:W0:Y:S01]  /*32b0*/  @!P1 MUFU.EX2 R20, R32 ;  /* 0x0000002000149308 */ /* 0x000e220000000800 */
[C---:B--2---:R-:W-:Y:S01]  /*32c0*/  @!P1 FMUL R26, R29.reuse, R26 ;  /* 0x0000001a1d1a9220 */ /* 0x044fe20000400000 */
[C---:B---3--:R-:W-:Y:S01]  /*32d0*/  @!P1 FMUL R24, R29.reuse, R24 ;  /* 0x000000181d189220 */ /* 0x048fe20000400000 */
[----:B01----:R-:W-:-:S07]  /*32e0*/  @!P1 FMUL R23, R29, R20 ;  /* 0x000000141d179220 */ /* 0x003fce0000400000 */
.L_x_45:
[----:B------:R-:W-:-:S05]  /*32f0*/  IMAD R22, R8, R21, R28 ;  /* 0x0000001508167224 */ /* 0x000fca00078e021c */
[----:B------:R-:W-:-:S05]  /*3300*/  LEA R22, R22, R13, 0x2 ;  /* 0x0000000d16167211 */ /* 0x000fca00078e10ff */
[----:B0-----:R-:W0:Y:S02]  /*3310*/  LDS R19, [R22] ;  /* 0x0000000016137984 */ /* 0x001e240000000800 */
[----:B0-----:R-:W-:Y:S01]  /*3320*/  FMUL R20, R14, R19 ;  /* 0x000000130e147220 */ /* 0x001fe20000400000 */
[----:B-1----:R-:W-:Y:S06]  /*3330*/  BRA.DIV UR5, `(.L_x_44) ;  /* 0x00000022054c7947 */ /* 0x002fec000b800000 */
[----:B------:R-:W0:Y:S01]  /*3340*/  SHFL.DOWN PT, R34, R20, 0x4, 0x1f ;  /* 0x08801f0014227f89 */ /* 0x000e2200000e0000 */
[----:B------:R-:W-:Y:S02]  /*3350*/  IMAD R18, R30, R21, R28 ;  /* 0x000000151e127224 */ /* 0x000fe400078e021c */
[----:B------:R-:W-:-:S03]  /*3360*/  VIADD R28, R28, 0x4 ;  /* 0x000000041c1c7836 */ /* 0x000fc60000000000 */
[----:B------:R-:W-:Y:S02]  /*3370*/  LEA R33, R18, R13, 0x2 ;  /* 0x0000000d12217211 */ /* 0x000fe400078e10ff */
[----:B------:R-:W-:Y:S01]  /*3380*/  ISETP.NE.AND P0, PT, R28, UR17, PT ;  /* 0x000000111c007c0c */ /* 0x000fe2000bf05270 */
[----:B0-----:R-:W-:Y:S02]  /*3390*/  FADD R20, R20, R34 ;  /* 0x0000002214147221 */ /* 0x001fe40000000000 */
[----:B------:R-:W-:Y:S04]  /*33a0*/  @!P1 LDS R34, [R33] ;  /* 0x0000000021229984 */ /* 0x000fe80000000800 */
[----:B------:R-:W0:Y:S02]  /*33b0*/  SHFL.DOWN PT, R35, R20, 0x2, 0x1f ;  /* 0x08401f0014237f89 */ /* 0x000e2400000e0000 */
[----:B0-----:R-:W-:-:S05]  /*33c0*/  FADD R36, R20, R35 ;  /* 0x0000002314247221 */ /* 0x001fca0000000000 */
[----:B------:R-:W0:Y:S02]  /*33d0*/  SHFL.DOWN PT, R35, R36, 0x1, 0x1f ;  /* 0x08201f0024237f89 */ /* 0x000e2400000e0000 */
[----:B0-----:R-:W-:-:S04]  /*33e0*/  FADD R35, R36, R35 ;  /* 0x0000002324237221 */ /* 0x001fc80000000000 */
[----:B------:R-:W-:-:S05]  /*33f0*/  @!P1 FFMA R36, R34, R27, R35 ;  /* 0x0000001b22249223 */ /* 0x000fca0000000023 */
[----:B------:R-:W-:Y:S04]  /*3400*/  @!P1 STS [R33], R36 ;  /* 0x0000002421009388 */ /* 0x000fe80000000800 */
[----:B------:R-:W0:Y:S02]  /*3410*/  LDS R19, [R22+0x4] ;  /* 0x0000040016137984 */ /* 0x000e240000000800 */
[----:B0-----:R-:W-:-:S05]  /*3420*/  FMUL R35, R14, R19 ;  /* 0x000000130e237220 */ /* 0x001fca0000400000 */
[----:B------:R-:W0:Y:S02]  /*3430*/  SHFL.DOWN PT, R34, R35, 0x4, 0x1f ;  /* 0x08801f0023227f89 */ /* 0x000e2400000e0000 */
[----:B0-----:R-:W-:Y:S02]  /*3440*/  FADD R35, R35, R34 ;  /* 0x0000002223237221 */ /* 0x001fe40000000000 */
[----:B------:R-:W-:Y:S04]  /*3450*/  @!P1 LDS R34, [R33+0x4] ;  /* 0x0000040021229984 */ /* 0x000fe80000000800 */
[----:B------:R-:W0:Y:S02]  /*3460*/  SHFL.DOWN PT, R37, R35, 0x2, 0x1f ;  /* 0x08401f0023257f89 */ /* 0x000e2400000e0000 */
[----:B0-----:R-:W-:-:S05]  /*3470*/  FADD R37, R35, R37 ;  /* 0x0000002523257221 */ /* 0x001fca0000000000 */
[----:B------:R-:W0:Y:S02]  /*3480*/  SHFL.DOWN PT, R36, R37, 0x1, 0x1f ;  /* 0x08201f0025247f89 */ /* 0x000e2400000e0000 */
[----:B0-----:R-:W-:-:S04]  /*3490*/  FADD R19, R37, R36 ;  /* 0x0000002425137221 */ /* 0x001fc80000000000 */
[----:B------:R-:W-:-:S05]  /*34a0*/  @!P1 FFMA R37, R26, R34, R19 ;  /* 0x000000221a259223 */ /* 0x000fca0000000013 */
[----:B------:R-:W-:Y:S04]  /*34b0*/  @!P1 STS [R33+0x4], R37 ;  /* 0x0000042521009388 */ /* 0x000fe80000000800 */
        /* <DEDUP_REMOVED lines=14> */
[----:B0-----:R-:W-:-:S05]  /*35a0*/  FADD R20, R37, R36 ;  /* 0x0000002425147221 */ /* 0x001fca0000000000 */
[----:B------:R-:W0:Y:S02]  /*35b0*/  SHFL.DOWN PT, R36, R20, 0x2, 0x1f ;  /* 0x08401f0014247f89 */ /* 0x000e2400000e0000 */
[----:B0-----:R-:W-:-:S05]  /*35c0*/  FADD R36, R20, R36 ;  /* 0x0000002414247221 */ /* 0x001fca0000000000 */
[----:B------:R0:W1:Y:S02]  /*35d0*/  SHFL.DOWN PT, R34, R36, 0x1, 0x1f ;  /* 0x08201f0024227f89 */ /* 0x00006400000e0000 */
.L_x_107:
[----:B------:R-:W2:Y:S01]  /*35e0*/  @!P1 LDS R18, [R33+0xc] ;  /* 0x00000c0021129984 */ /* 0x000ea20000000800 */
[----:B-1----:R-:W-:-:S04]  /*35f0*/  FADD R34, R36, R34 ;  /* 0x0000002224227221 */ /* 0x002fc80000000000 */
[----:B--2---:R-:W-:-:S05]  /*3600*/  @!P1 FFMA R18, R23, R18, R34 ;  /* 0x0000001217129223 */ /* 0x004fca0000000022 */
[----:B------:R1:W-:Y:S01]  /*3610*/  @!P1 STS [R33+0xc], R18 ;  /* 0x00000c1221009388 */ /* 0x0003e20000000800 */
[----:B------:R-:W-:Y:S05]  /*3620*/  @P0 BRA `(.L_x_45) ;  /* 0xfffffffc00300947 */ /* 0x000fea000383ffff */
[----:B------:R-:W-:-:S07]  /*3630*/  MOV R22, UR17 ;  /* 0x0000001100167c02 */ /* 0x000fce0008000f00 */
.L_x_43:
[----:B------:R-:W-:-:S09]  /*3640*/  UISETP.NE.AND UP0, UPT, UR16, URZ, UPT ;  /* 0x000000ff1000728c */ /* 0x000fd2000bf05270 */
[----:B------:R-:W-:Y:S05]  /*3650*/  BRA.U !UP0, `(.L_x_42) ;  /* 0x0000000108dc7547 */ /* 0x000fea000b800000 */
[----:B------:R-:W2:Y:S01]  /*3660*/  S2R R20, SR_CgaCtaId ;  /* 0x0000000000147919 */ /* 0x000ea20000008800 */
[----:B------:R-:W-:Y:S01]  /*3670*/  MOV R23, 0x400 ;  /* 0x0000040000177802 */ /* 0x000fe20000000f00 */
[----:B-1----:R-:W-:Y:S01]  /*3680*/  IMAD R18, R8, R21, R22 ;  /* 0x0000001508127224 */ /* 0x002fe200078e0216 */
[----:B------:R-:W-:Y:S02]  /*3690*/  ISETP.NE.AND P0, PT, R16, RZ, PT ;  /* 0x000000ff1000720c */ /* 0x000fe40003f05270 */
[----:B--2---:R-:W-:-:S04]  /*36a0*/  LEA R23, R20, R23, 0x18 ;  /* 0x0000001714177211 */ /* 0x004fc800078ec0ff */
[----:B------:R-:W-:-:S05]  /*36b0*/  LEA R13, R18, R23, 0x2 ;  /* 0x00000017120d7211 */ /* 0x000fca00078e10ff */
[----:B------:R-:W1:Y:S02]  /*36c0*/  LDS R19, [R13] ;  /* 0x000000000d137984 */ /* 0x000e640000000800 */
[----:B-1----:R-:W-:Y:S01]  /*36d0*/  FMUL R20, R14, R19 ;  /* 0x000000130e147220 */ /* 0x002fe20000400000 */
[----:B------:R-:W-:Y:S06]  /*36e0*/  BRA.DIV UR5, `(.L_x_46) ;  /* 0x0000002205ec7947 */ /* 0x000fec000b800000 */
[----:B------:R-:W1:Y:S02]  /*36f0*/  SHFL.DOWN PT, R34, R20, 0x4, 0x1f ;  /* 0x08801f0014227f89 */ /* 0x000e6400000e0000 */
[----:B-1----:R-:W-:-:S05]  /*3700*/  FADD R24, R20, R34 ;  /* 0x0000002214187221 */ /* 0x002fca0000000000 */
[----:B------:R-:W1:Y:S02]  /*3710*/  SHFL.DOWN PT, R34, R24, 0x2, 0x1f ;  /* 0x08401f0018227f89 */ /* 0x000e6400000e0000 */
[----:B-1----:R-:W-:-:S05]  /*3720*/  FADD R26, R24, R34 ;  /* 0x00000022181a7221 */ /* 0x002fca0000000000 */
[----:B------:R1:W2:Y:S02]  /*3730*/  SHFL.DOWN PT, R34, R26, 0x1, 0x1f ;  /* 0x08201f001a227f89 */ /* 0x0002a400000e0000 */
.L_x_112:
[----:B------:R-:W-:Y:S01]  /*3740*/  IMAD R22, R30, R21, R22 ;  /* 0x000000151e167224 */ /* 0x000fe200078e0216 */
[----:B------:R-:W3:Y:S01]  /*3750*/  @!P0 MUFU.EX2 R20, R32 ;  /* 0x0000002000148308 */ /* 0x000ee20000000800 */
[----:B--2---:R-:W-:Y:S01]  /*3760*/  FADD R19, R26, R34 ;  /* 0x000000221a137221 */ /* 0x004fe20000000000 */
[----:B------:R-:W-:Y:S01]  /*3770*/  UISETP.NE.AND UP0, UPT, UR16, 0x1, UPT ;  /* 0x000000011000788c */ /* 0x000fe2000bf05270 */
[----:B------:R-:W-:-:S05]  /*3780*/  IMAD R23, R22, 0x4, R23 ;  /* 0x0000000416177824 */ /* 0x000fca00078e0217 */
[----:B------:R-:W2:Y:S01]  /*3790*/  @!P0 LDS R18, [R23] ;  /* 0x0000000017128984 */ /* 0x000ea20000000800 */
[----:B---3--:R-:W-:-:S04]  /*37a0*/  @!P0 FMUL R20, R29, R20 ;  /* 0x000000141d148220 */ /* 0x008fc80000400000 */
[----:B--2---:R-:W-:-:S05]  /*37b0*/  @!P0 FFMA R18, R20, R18, R19 ;  /* 0x0000001214128223 */ /* 0x004fca0000000013 */
[----:B------:R2:W-:Y:S01]  /*37c0*/  @!P0 STS [R23], R18 ;  /* 0x0000001217008388 */ /* 0x0005e20000000800 */
[----:B------:R-:W-:Y:S05]  /*37d0*/  BRA.U !UP0, `(.L_x_42) ;  /* 0x00000001087c7547 */ /* 0x000fea000b800000 */
[----:B------:R-:W3:Y:S02]  /*37e0*/  LDS R19, [R13+0x4] ;  /* 0x000004000d137984 */ /* 0x000ee40000000800 */
[----:B---3--:R-:W-:Y:S01]  /*37f0*/  FMUL R20, R14, R19 ;  /* 0x000000130e147220 */ /* 0x008fe20000400000 */
[----:B------:R-:W-:Y:S06]  /*3800*/  BRA.DIV UR5, `(.L_x_47) ;  /* 0x0000002205f87947 */ /* 0x000fec000b800000 */
[----:B------:R-:W3:Y:S02]  /*3810*/  SHFL.DOWN PT, R34, R20, 0x4, 0x1f ;  /* 0x08801f0014227f89 */ /* 0x000ee400000e0000 */
[----:B---3--:R-:W-:-:S05]  /*3820*/  FADD R22, R20, R34 ;  /* 0x0000002214167221 */ /* 0x008fca0000000000 */
[----:B------:R-:W3:Y:S02]  /*3830*/  SHFL.DOWN PT, R34, R22, 0x2, 0x1f ;  /* 0x08401f0016227f89 */ /* 0x000ee400000e0000 */
[----:B---3--:R-:W-:-:S05]  /*3840*/  FADD R24, R22, R34 ;  /* 0x0000002216187221 */ /* 0x008fca0000000000 */
[----:B------:R3:W4:Y:S02]  /*3850*/  SHFL.DOWN PT, R34, R24, 0x1, 0x1f ;  /* 0x08201f0018227f89 */ /* 0x00072400000e0000 */
.L_x_117:
[----:B--2---:R-:W2:Y:S01]  /*3860*/  @!P0 LDS R18, [R23+0x4] ;  /* 0x0000040017128984 */ /* 0x004ea20000000800 */
[----:B------:R-:W5:Y:S01]  /*3870*/  @!P0 MUFU.EX2 R20, R32 ;  /* 0x0000002000148308 */ /* 0x000f620000000800 */
[----:B----4-:R-:W-:Y:S01]  /*3880*/  FADD R19, R24, R34 ;  /* 0x0000002218137221 */ /* 0x010fe20000000000 */
[----:B------:R-:W-:Y:S01]  /*3890*/  UISETP.NE.AND UP0, UPT, UR16, 0x2, UPT ;  /* 0x000000021000788c */ /* 0x000fe2000bf05270 */
[----:B-----5:R-:W-:-:S04]  /*38a0*/  @!P0 FMUL R20, R29, R20 ;  /* 0x000000141d148220 */ /* 0x020fc80000400000 */
[----:B--2---:R-:W-:-:S05]  /*38b0*/  @!P0 FFMA R18, R20, R18, R19 ;  /* 0x0000001214128223 */ /* 0x004fca0000000013 */
[----:B------:R4:W-:Y:S01]  /*38c0*/  @!P0 STS [R23+0x4], R18 ;  /* 0x0000041217008388 */ /* 0x0009e20000000800 */
[----:B------:R-:W-:Y:S05]  /*38d0*/  BRA.U !UP0, `(.L_x_42) ;  /* 0x00000001083c7547 */ /* 0x000fea000b800000 */
[----:B------:R-:W2:Y:S02]  /*38e0*/  LDS R13, [R13+0x8] ;  /* 0x000008000d0d7984 */ /* 0x000ea40000000800 */
[----:B--2---:R-:W-:Y:S01]  /*38f0*/  FMUL R20, R14, R13 ;  /* 0x0000000d0e147220 */ /* 0x004fe20000400000 */
[----:B------:R-:W-:Y:S06]  /*3900*/  BRA.DIV UR5, `(.L_x_48) ;  /* 0x00000026050c7947 */ /* 0x000fec000b800000 */
[----:B------:R-:W2:Y:S02]  /*3910*/  SHFL.DOWN PT, R34, R20, 0x4, 0x1f ;  /* 0x08801f0014227f89 */ /* 0x000ea400000e0000 */
[----:B--2---:R-:W-:-:S05]  /*3920*/  FADD R14, R20, R34 ;  /* 0x00000022140e7221 */ /* 0x004fca0000000000 */
[----:B------:R-:W2:Y:S02]  /*3930*/  SHFL.DOWN PT, R34, R14, 0x2, 0x1f ;  /* 0x08401f000e227f89 */ /* 0x000ea400000e0000 */
[----:B--2---:R-:W-:-:S05]  /*3940*/  FADD R22, R14, R34 ;  /* 0x000000220e167221 */ /* 0x004fca0000000000 */
[----:B------:R2:W0:Y:S02]  /*3950*/  SHFL.DOWN PT, R34, R22, 0x1, 0x1f ;  /* 0x08201f0016227f89 */ /* 0x00042400000e0000 */
.L_x_122:
[----:B0-----:R-:W-:Y:S01]  /*3960*/  FADD R14, R22, R34 ;  /* 0x00000022160e7221 */ /* 0x001fe20000000000 */
[----:B------:R-:W-:Y:S06]  /*3970*/  @P0 BRA `(.L_x_40) ;  /* 0x0000000000540947 */ /* 0x000fec0003800000 */
[----:B------:R-:W0:Y:S01]  /*3980*/  LDS R13, [R23+0x8] ;  /* 0x00000800170d7984 */ /* 0x000e220000000800 */
[----:B------:R-:W5:Y:S02]  /*3990*/  MUFU.EX2 R32, R32 ;  /* 0x0000002000207308 */ /* 0x000f640000000800 */
[----:B-----5:R-:W-:-:S04]  /*39a0*/  FMUL R29, R29, R32 ;  /* 0x000000201d1d7220 */ /* 0x020fc80000400000 */
[----:B0-----:R-:W-:-:S05]  /*39b0*/  FFMA R14, R29, R13, R14 ;  /* 0x0000000d1d0e7223 */ /* 0x001fca000000000e */
[----:B------:R0:W-:Y:S02]  /*39c0*/  STS [R23+0x8], R14 ;  /* 0x0000080e17007388 */ /* 0x0001e40000000800 */
.L_x_42:
[----:B------:R-:W-:-:S13]  /*39d0*/  ISETP.NE.AND P0, PT, R16, RZ, PT ;  /* 0x000000ff1000720c */ /* 0x000fda0003f05270 */
[----:B------:R-:W-:Y:S05]  /*39e0*/  @P0 BRA `(.L_x_40) ;  /* 0x0000000000380947 */ /* 0x000fea0003800000 */
[----:B------:R-:W-:Y:S01]  /*39f0*/  HFMA2 R17, -RZ, RZ, 3.7421875, 0 ;  /* 0x437c0000ff117431 */ /* 0x000fe200000001ff */
[----:B0-----:R-:W-:Y:S01]  /*3a00*/  MOV R14, 0x3bbb989d ;  /* 0x3bbb989d000e7802 */ /* 0x001fe20000000f00 */
[----:B------:R-:W-:Y:S01]  /*3a10*/  FADD R3, R3, -R2 ;  /* 0x8000000203037221 */ /* 0x000fe20000000000 */
[----:B------:R-:W0:Y:S03]  /*3a20*/  LDS R13, [R4+0x4] ;  /* 0x00000400040d7984 */ /* 0x000e260000000800 */
[----:B------:R-:W-:-:S04]  /*3a30*/  FFMA.SAT R14, R3, R14, 0.5 ;  /* 0x3f000000030e7423 */ /* 0x000fc8000000200e */
[----:B------:R-:W-:-:S04]  /*3a40*/  FFMA.RM R14, R14, R17, 12582913 ;  /* 0x4b4000010e0e7423 */ /* 0x000fc80000004011 */
[C---:B-12-4-:R-:W-:Y:S01]  /*3a50*/  FADD R18, R14.reuse, -12583039 ;  /* 0xcb40007f0e127421 */ /* 0x056fe20000000000 */
[----:B------:R-:W-:-:S03]  /*3a60*/  IMAD.SHL.U32 R14, R14, 0x800000, RZ ;  /* 0x008000000e0e7824 */ /* 0x000fc600078e00ff */
[----:B------:R-:W-:-:S04]  /*3a70*/  FFMA R18, R3, 1.4426950216293334961, -R18 ;  /* 0x3fb8aa3b03127823 */ /* 0x000fc80000000812 */
[----:B------:R-:W-:-:S04]  /*3a80*/  FFMA R18, R3, 1.925963033500011079e-08, R18 ;  /* 0x32a5706003127823 */ /* 0x000fc80000000012 */
[----:B------:R-:W1:Y:S02]  /*3a90*/  MUFU.EX2 R3, R18 ;  /* 0x0000001200037308 */ /* 0x000e640000000800 */
[----:B-1----:R-:W-:-:S04]  /*3aa0*/  FMUL R14, R3, R14 ;  /* 0x0000000e030e7220 */ /* 0x002fc80000400000 */
[----:B0-----:R-:W-:-:S05]  /*3ab0*/  FFMA R3, R14, R13, R15 ;  /* 0x0000000d0e037223 */ /* 0x001fca000000000f */
[----:B------:R0:W-:Y:S02]  /*3ac0*/  STS.64 [R4], R2 ;  /* 0x0000000204007388 */ /* 0x0001e40000000a00 */
.L_x_40:
[----:B------:R-:W-:Y:S05]  /*3ad0*/  WARPSYNC.ALL ;  /* 0x0000000000007948 */ /* 0x000fea0003800000 */
[----:B------:R-:W-:-:S04]  /*3ae0*/  IADD3 R5, PT, PT, R5, 0x1, RZ ;  /* 0x0000000105057810 */ /* 0x000fc80007ffe0ff */
[----:B------:R-:W-:-:S13]  /*3af0*/  ISETP.NE.AND P0, PT, R5, R25, PT ;  /* 0x000000190500720c */ /* 0x000fda0003f05270 */
[----:B------:R-:W-:Y:S05]  /*3b00*/  @P0 BRA `(.L_x_49) ;  /* 0xfffffff000dc0947 */ /* 0x000fea000383ffff */
.L_x_39:
[----:B------:R-:W-:-:S06]  /*3b10*/  UIADD3 UR4, UPT, UPT, UR4, 0x1, URZ ;  /* 0x0000000104047890 */ /* 0x000fcc000fffe0ff */
[----:B------:R-:W-:-:S13]  /*3b20*/  ISETP.NE.AND P0, PT, R6, UR4, PT ;  /* 0x0000000406007c0c */ /* 0x000fda000bf05270 */
[----:B------:R-:W-:Y:S05]  /*3b30*/  @P0 BRA `(.L_x_50) ;  /* 0xffffffd800980947 */ /* 0x000fea000383ffff */
.L_x_16:
[----:B------:R-:W-:Y:S01]  /*3b40*/  BAR.SYNC.DEFER_BLOCKING 0x0 ;  /* 0x0000000000007b1d */ /* 0x000fe20000010000 */
[----:B------:R-:W-:-:S13]  /*3b50*/  ISETP.GE.AND P0, PT, R25, 0x1, PT ;  /* 0x000000011900780c */ /* 0x000fda0003f06270 */
[----:B------:R-:W-:Y:S05]  /*3b60*/  @!P0 EXIT ;  /* 0x000000000000894d */ /* 0x000fea0003800000 */
[----:B01----:R-:W0:Y:S08]  /*3b70*/  LDC R5, c[0x0][0x3ac] ;  /* 0x0000eb00ff057b82 */ /* 0x003e300000000800 */
[----:B------:R-:W1:Y:S08]  /*3b80*/  S2UR UR4, SR_CTAID.X ;  /* 0x00000000000479c3 */ /* 0x000e700000002500 */
[----:B------:R-:W0:Y:S02]  /*3b90*/  S2UR UR5, SR_CTAID.Y ;  /* 0x00000000000579c3 */ /* 0x000e240000002600 */
[----:B0-----:R-:W-:-:S13]  /*3ba0*/  ISETP.GE.AND P0, PT, R5, 0x20, PT ;  /* 0x000000200500780c */ /* 0x001fda0003f06270 */
[----:B-1----:R-:W-:Y:S05]  /*3bb0*/  @!P0 EXIT ;  /* 0x000000000000894d */ /* 0x002fea0003800000 */
[----:B------:R-:W0:Y:S01]  /*3bc0*/  S2UR UR10, SR_CTAID.Z ;  /* 0x00000000000a79c3 */ /* 0x000e220000002700 */
[----:B------:R-:W1:Y:S01]  /*3bd0*/  LDCU UR6, c[0x0][0x3a4] ;  /* 0x00007480ff0677ac */ /* 0x000e620008000800 */
[----:B--2-4-:R-:W-:Y:S01]  /*3be0*/  IMAD R4, R0, R25, RZ ;  /* 0x0000001900047224 */ /* 0x014fe200078e02ff */
[----:B------:R-:W-:Y:S02]  /*3bf0*/  SHF.L.U32 R14, R5, 0x2, RZ ;  /* 0x00000002050e7819 */ /* 0x000fe400000006ff */
[----:B------:R-:W-:Y:S02]  /*3c00*/  SHF.R.U32.HI R8, RZ, 0x5, R5 ;  /* 0x00000005ff087819 */ /* 0x000fe40000011605 */
[----:B------:R-:W-:Y:S01]  /*3c10*/  MOV R12, RZ ;  /* 0x000000ff000c7202 */ /* 0x000fe20000000f00 */
[----:B------:R-:W0:Y:S01]  /*3c20*/  LDC R3, c[0x0][0x3b0] ;  /* 0x0000ec00ff037b82 */ /* 0x000e220000000800 */
[C---:B------:R-:W-:Y:S01]  /*3c30*/  LOP3.LUT R10, R8.reuse, 0x7, RZ, 0xc0, !PT ;  /* 0x00000007080a7812 */ /* 0x040fe200078ec0ff */
[C---:B------:R-:W-:Y:S01]  /*3c40*/  VIADD R11, R8.reuse, 0xffffffff ;  /* 0xffffffff080b7836 */ /* 0x040fe20000000000 */
[----:B------:R-:W-:-:S02]  /*3c50*/  LOP3.LUT R9, R8, 0x3fffff8, RZ, 0xc0, !PT ;  /* 0x03fffff808097812 */ /* 0x000fc400078ec0ff */
[----:B------:R-:W-:Y:S02]  /*3c60*/  LOP3.LUT R8, R8, 0x3, RZ, 0xc0, !PT ;  /* 0x0000000308087812 */ /* 0x000fe400078ec0ff */
[----:B------:R-:W-:Y:S01]  /*3c70*/  IADD3 R7, PT, PT, R10, -0x1, RZ ;  /* 0xffffffff0a077810 */ /* 0x000fe20007ffe0ff */
[----:B------:R-:W2:Y:S01]  /*3c80*/  LDC R6, c[0x0][0x3a8] ;  /* 0x0000ea00ff067b82 */ /* 0x000ea20000000800 */
[----:B-1----:R-:W-:-:S07]  /*3c90*/  UIMAD UR4, UR4, UR6, UR5 ;  /* 0x00000006040472a4 */ /* 0x002fce000f8e0205 */
[----:B------:R-:W1:Y:S01]  /*3ca0*/  S2UR UR7, SR_CgaCtaId ;  /* 0x00000000000779c3 */ /* 0x000e620000008800 */
[C---:B0-----:R-:W-:Y:S02]  /*3cb0*/  IMAD R21, R3.reuse, UR10, R4 ;  /* 0x0000000a03157c24 */ /* 0x041fe4000f8e0204 */
[C---:B------:R-:W-:Y:S02]  /*3cc0*/  IMAD R2, R3.reuse, UR10, RZ ;  /* 0x0000000a03027c24 */ /* 0x040fe4000f8e02ff */
[----:B------:R-:W-:Y:S02]  /*3cd0*/  IMAD R19, R14, R3, RZ ;  /* 0x000000030e137224 */ /* 0x000fe400078e02ff */
[----:B------:R-:W-:Y:S02]  /*3ce0*/  IMAD R3, R3, 0x3, RZ ;  /* 0x0000000303037824 */ /* 0x000fe400078e02ff */
[C---:B--2---:R-:W-:Y:S02]  /*3cf0*/  IMAD R21, R6.reuse, UR4, R21 ;  /* 0x0000000406157c24 */ /* 0x044fe4000f8e0215 */
[----:B------:R-:W-:Y:S01]  /*3d00*/  IMAD R2, R6, UR4, R2 ;  /* 0x0000000406027c24 */ /* 0x000fe2000f8e0202 */
[----:B------:R-:W-:Y:S01]  /*3d10*/  UMOV UR4, 0x400 ;  /* 0x0000040000047882 */ /* 0x000fe20000000000 */
[C---:B------:R-:W-:Y:S01]  /*3d20*/  IMAD R19, R0.reuse, 0x4, R19 ;  /* 0x0000000400137824 */ /* 0x040fe200078e0213 */
[----:B---3--:R-:W-:Y:S01]  /*3d30*/  IADD3 R17, PT, PT, R3, R4, RZ ;  /* 0x0000000403117210 */ /* 0x008fe20007ffe0ff */
[-C--:B------:R-:W-:Y:S01]  /*3d40*/  IMAD R0, R0, R5.reuse, RZ ;  /* 0x0000000500007224 */ /* 0x080fe200078e02ff */
[----:B------:R-:W-:Y:S01]  /*3d50*/  IADD3 R6, PT, PT, -R9, RZ, RZ ;  /* 0x000000ff09067210 */ /* 0x000fe20007ffe1ff */
[----:B-1----:R-:W-:Y:S01]  /*3d60*/  ULEA UR4, UR7, UR4, 0x18 ;  /* 0x0000000407047291 */ /* 0x002fe2000f8ec0ff */
[----:B------:R-:W-:-:S02]  /*3d70*/  IMAD R15, R3, R5, R16 ;  /* 0x00000005030f7224 */ /* 0x000fc400078e0210 */
[----:B------:R-:W-:Y:S02]  /*3d80*/  IMAD R2, R2, R5, R16 ;  /* 0x0000000502027224 */ /* 0x000fe400078e0210 */
[CC--:B------:R-:W-:Y:S01]  /*3d90*/  IMAD R15, R25.reuse, R0.reuse, R15 ;  /* 0x00000000190f7224 */ /* 0x0c0fe200078e020f */
[----:B------:R-:W-:Y:S01]  /*3da0*/  LEA R5, R16, UR4, 0x2 ;  /* 0x0000000410057c11 */ /* 0x000fe2000f8e10ff */
[----:B------:R-:W-:-:S03]  /*3db0*/  IMAD R13, R25, R0, R2 ;  /* 0x00000000190d7224 */ /* 0x000fc600078e0202 */
[----:B------:R-:W-:-:S07]  /*3dc0*/  IADD3 R5, PT, PT, R5, 0x200, RZ ;  /* 0x0000020005057810 */ /* 0x000fce0007ffe0ff */
.L_x_86:
[----:B01-3--:R-:W-:Y:S01]  /*3dd0*/  IMAD R0, R12, 0x2, R19 ;  /* 0x000000020c007824 */ /* 0x00bfe200078e0213 */
[----:B------:R-:W0:Y:S01]  /*3de0*/  LDCU UR5, c[0x0][0x3ac] ;  /* 0x00007580ff0577ac */ /* 0x000e220008000800 */
[----:B------:R-:W-:Y:S01]  /*3df0*/  ISETP.GE.U32.AND P0, PT, R11, 0x7, PT ;  /* 0x000000070b00780c */ /* 0x000fe20003f06070 */
[----:B------:R-:W-:Y:S02]  /*3e00*/  HFMA2 R30, -RZ, RZ, 0, 0 ;  /* 0x00000000ff1e7431 */ /* 0x000fe400000001ff */
[----:B------:R-:W-:-:S05]  /*3e10*/  LEA R0, R0, UR4, 0x2 ;  /* 0x0000000400007c11 */ /* 0x000fca000f8e10ff */
[----:B--2---:R1:W2:Y:S01]  /*3e20*/  LDS R4, [R0+0x4] ;  /* 0x0000040000047984 */ /* 0x0042a20000000800 */
[C---:B0-----:R-:W-:Y:S02]  /*3e30*/  IMAD R3, R12.reuse, UR5, R15 ;  /* 0x000000050c037c24 */ /* 0x041fe4000f8e020f */
[----:B------:R-:W-:Y:S02]  /*3e40*/  IMAD R2, R12, UR5, R13 ;  /* 0x000000050c027c24 */ /* 0x000fe4000f8e020d */
[----:B-1----:R-:W-:Y:S05]  /*3e50*/  @!P0 BRA `(.L_x_51) ;  /* 0x0000000800508947 */ /* 0x002fea0003800000 */
[-C--:B------:R-:W-:Y:S01]  /*3e60*/  IADD3 R23, PT, PT, R21, R12.reuse, RZ ;  /* 0x0000000c15177210 */ /* 0x080fe20007ffe0ff */
[----:B------:R-:W-:Y:S01]  /*3e70*/  IMAD.MOV.U32 R33, RZ, RZ, R6 ;  /* 0x000000ffff217224 */ /* 0x000fe200078e0006 */
[----:B------:R-:W-:-:S03]  /*3e80*/  IADD3 R30, PT, PT, R17, R12, RZ ;  /* 0x0000000c111e7210 */ /* 0x000fc60007ffe0ff */
[----:B------:R-:W-:Y:S02]  /*3e90*/  IMAD R32, R23, UR5, R16 ;  /* 0x0000000517207c24 */ /* 0x000fe4000f8e0210 */
[----:B------:R-:W-:-:S07]  /*3ea0*/  IMAD R30, R14, R30, R5 ;  /* 0x0000001e0e1e7224 */ /* 0x000fce00078e0205 */
.L_x_68:
[----:B------:R-:W0:Y:S01]  /*3eb0*/  LDS R0, [R30+-0x200] ;  /* 0xfffe00001e007984 */ /* 0x000e220000000800 */
[----:B--2---:R-:W1:Y:S01]  /*3ec0*/  MUFU.RCP R23, R4 ;  /* 0x0000000400177308 */ /* 0x004e620000001000 */
[----:B------:R-:W-:Y:S01]  /*3ed0*/  BSSY.RECONVERGENT B2, `(.L_x_52) ;  /* 0x000000b000027945 */ /* 0x000fe20003800200 */
[----:B-1----:R-:W-:-:S04]  /*3ee0*/  FFMA R18, -R4, R23, 1 ;  /* 0x3f80000004127423 */ /* 0x002fc80000000117 */
[----:B------:R-:W-:Y:S02]  /*3ef0*/  FFMA R23, R23, R18, R23 ;  /* 0x0000001217177223 */ /* 0x000fe40000000017 */
[----:B0-----:R-:W0:Y:S02]  /*3f00*/  FCHK P0, R0, R4 ;  /* 0x0000000400007302 */ /* 0x001e240000000000 */
[----:B------:R-:W-:-:S04]  /*3f10*/  FFMA R18, R0, R23, RZ ;  /* 0x0000001700127223 */ /* 0x000fc800000000ff */
[----:B------:R-:W-:-:S04]  /*3f20*/  FFMA R20, -R4, R18, R0 ;  /* 0x0000001204147223 */ /* 0x000fc80000000100 */
[----:B------:R-:W-:Y:S01]  /*3f30*/  FFMA R18, R23, R20, R18 ;  /* 0x0000001417127223 */ /* 0x000fe20000000012 */
[----:B0-----:R-:W-:Y:S06]  /*3f40*/  @!P0 BRA `(.L_x_53) ;  /* 0x00000000000c8947 */ /* 0x001fec0003800000 */
[----:B------:R-:W-:-:S07]  /*3f50*/  MOV R18, 0x3f70 ;  /* 0x00003f7000127802 */ /* 0x000fce0000000f00 */
[----:B------:R-:W-:Y:S05]  /*3f60*/  CALL.REL.NOINC `($__internal_0_$__cuda_sm3x_div_rn_noftz_f32_slowpath) ;  /* 0x0000001c00c87944 */ /* 0x000fea0003c00000 */
[----:B------:R-:W-:-:S07]  /*3f70*/  MOV R18, R0 ;  /* 0x0000000000127202 */ /* 0x000fce0000000f00 */
.L_x_53:
[----:B------:R-:W-:Y:S05]  /*3f80*/  BSYNC.RECONVERGENT B2 ;  /* 0x0000000000027941 */ /* 0x000fea0003800200 */
.L_x_52:
[----:B------:R-:W0:Y:S01]  /*3f90*/  LDS R29, [R30+-0x180] ;  /* 0xfffe80001e1d7984 */ /* 0x000e220000000800 */
[----:B------:R-:W1:Y:S01]  /*3fa0*/  LDC.64 R22, c[0x0][0x398] ;  /* 0x0000e600ff167b82 */ /* 0x000e620000000a00 */
[----:B------:R-:W2:Y:S01]  /*3fb0*/  MUFU.RCP R27, R4 ;  /* 0x00000004001b7308 */ /* 0x000ea20000001000 */
[----:B------:R-:W-:Y:S01]  /*3fc0*/  F2FP.F16.F32.PACK_AB R18, RZ, R18 ;  /* 0x00000012ff12723e */ /* 0x000fe200000000ff */
[----:B------:R-:W-:Y:S03]  /*3fd0*/  BSSY.RECONVERGENT B2, `(.L_x_54) ;  /* 0x000000e000027945 */ /* 0x000fe60003800200 */
[----:B------:R-:W-:Y:S01]  /*3fe0*/  PRMT R20, R18, 0x7610, R20 ;  /* 0x0000761012147816 */ /* 0x000fe20000000014 */
[----:B--2---:R-:W-:-:S04]  /*3ff0*/  FFMA R0, -R4, R27, 1 ;  /* 0x3f80000004007423 */ /* 0x004fc8000000011b */
[----:B------:R-:W-:Y:S01]  /*4000*/  FFMA R0, R27, R0, R27 ;  /* 0x000000001b007223 */ /* 0x000fe2000000001b */
[----:B-1----:R-:W-:-:S05]  /*4010*/  IMAD.WIDE R22, R32, 0x2, R22 ;  /* 0x0000000220167825 */ /* 0x002fca00078e0216 */
[----:B------:R1:W-:Y:S01]  /*4020*/  STG.E.U16 desc[UR8][R22.64], R20 ;  /* 0x0000001416007986 */ /* 0x0003e2000c101508 */
[----:B0-----:R-:W0:Y:S01]  /*4030*/  FCHK P0, R29, R4 ;  /* 0x000000041d007302 */ /* 0x001e220000000000 */
[----:B------:R-:W-:-:S04]  /*4040*/  FFMA R27, R0, R29, RZ ;  /* 0x0000001d001b7223 */ /* 0x000fc800000000ff */
[----:B------:R-:W-:-:S04]  /*4050*/  FFMA R18, -R4, R27, R29 ;  /* 0x0000001b04127223 */ /* 0x000fc8000000011d */
[----:B------:R-:W-:Y:S01]  /*4060*/  FFMA R0, R0, R18, R27 ;  /* 0x0000001200007223 */ /* 0x000fe2000000001b */
[----:B01----:R-:W-:Y:S06]  /*4070*/  @!P0 BRA `(.L_x_55) ;  /* 0x00000000000c8947 */ /* 0x003fec0003800000 */
[----:B------:R-:W-:Y:S02]  /*4080*/  MOV R0, R29 ;  /* 0x0000001d00007202 */ /* 0x000fe40000000f00 */
[----:B------:R-:W-:-:S07]  /*4090*/  MOV R18, 0x40b0 ;  /* 0x000040b000127802 */ /* 0x000fce0000000f00 */
[----:B------:R-:W-:Y:S05]  /*40a0*/  CALL.REL.NOINC `($__internal_0_$__cuda_sm3x_div_rn_noftz_f32_slowpath) ;  /* 0x0000001c00787944 */ /* 0x000fea0003c00000 */
.L_x_55:
[----:B------:R-:W-:Y:S05]  /*40b0*/  BSYNC.RECONVERGENT B2 ;  /* 0x0000000000027941 */ /* 0x000fea0003800200 */
.L_x_54:
[----:B------:R-:W0:Y:S01]  /*40c0*/  LDS R29, [R30+-0x100] ;  /* 0xffff00001e1d7984 */ /* 0x000e220000000800 */
[----:B------:R-:W1:Y:S01]  /*40d0*/  MUFU.RCP R27, R4 ;  /* 0x00000004001b7308 */ /* 0x000e620000001000 */
[----:B------:R-:W-:Y:S01]  /*40e0*/  F2FP.F16.F32.PACK_AB R0, RZ, R0 ;  /* 0x00000000ff00723e */ /* 0x000fe200000000ff */
[----:B------:R-:W-:Y:S03]  /*40f0*/  BSSY.RECONVERGENT B2, `(.L_x_56) ;  /* 0x000000d000027945 */ /* 0x000fe60003800200 */
[----:B------:R-:W-:-:S05]  /*4100*/  PRMT R20, R0, 0x7610, R20 ;  /* 0x0000761000147816 */ /* 0x000fca0000000014 */
[----:B------:R2:W-:Y:S01]  /*4110*/  STG.E.U16 desc[UR8][R22.64+0x40], R20 ;  /* 0x0000401416007986 */ /* 0x0005e2000c101508 */
[----:B-1----:R-:W-:-:S04]  /*4120*/  FFMA R0, -R4, R27, 1 ;  /* 0x3f80000004007423 */ /* 0x002fc8000000011b */
[----:B------:R-:W-:Y:S01]  /*4130*/  FFMA R0, R27, R0, R27 ;  /* 0x000000001b007223 */ /* 0x000fe2000000001b */
[----:B0-----:R-:W0:Y:S03]  /*4140*/  FCHK P0, R29, R4 ;  /* 0x000000041d007302 */ /* 0x001e260000000000 */
[----:B------:R-:W-:-:S04]  /*4150*/  FFMA R27, R0, R29, RZ ;  /* 0x0000001d001b7223 */ /* 0x000fc800000000ff */
[----:B------:R-:W-:-:S04]  /*4160*/  FFMA R18, -R4, R27, R29 ;  /* 0x0000001b04127223 */ /* 0x000fc8000000011d */
[----:B------:R-:W-:Y:S01]  /*4170*/  FFMA R0, R0, R18, R27 ;  /* 0x0000001200007223 */ /* 0x000fe2000000001b */
[----:B0-2---:R-:W-:Y:S06]  /*4180*/  @!P0 BRA `(.L_x_57) ;  /* 0x00000000000c8947 */ /* 0x005fec0003800000 */
[----:B------:R-:W-:Y:S02]  /*4190*/  MOV R0, R29 ;  /* 0x0000001d00007202 */ /* 0x000fe40000000f00 */
[----:B------:R-:W-:-:S07]  /*41a0*/  MOV R18, 0x41c0 ;  /* 0x000041c000127802 */ /* 0x000fce0000000f00 */
[----:B------:R-:W-:Y:S05]  /*41b0*/  CALL.REL.NOINC `($__internal_0_$__cuda_sm3x_div_rn_noftz_f32_slowpath) ;  /* 0x0000001c00347944 */ /* 0x000fea0003c00000 */
.L_x_57:
[----:B------:R-:W-:Y:S05]  /*41c0*/  BSYNC.RECONVERGENT B2 ;  /* 0x0000000000027941 */ /* 0x000fea0003800200 */
.L_x_56:
        /* <DEDUP_REMOVED lines=13> */
[----:B------:R-:W-:Y:S01]  /*42a0*/  IMAD.MOV.U32 R0, RZ, RZ, R29 ;  /* 0x000000ffff007224 */ /* 0x000fe200078e001d */
[----:B------:R-:W-:-:S07]  /*42b0*/  MOV R18, 0x42d0 ;  /* 0x000042d000127802 */ /* 0x000fce0000000f00 */
[----:B------:R-:W-:Y:S05]  /*42c0*/  CALL.REL.NOINC `($__internal_0_$__cuda_sm3x_div_rn_noftz_f32_slowpath) ;  /* 0x0000001800f07944 */ /* 0x000fea0003c00000 */
.L_x_59:
[----:B------:R-:W-:Y:S05]  /*42d0*/  BSYNC.RECONVERGENT B2 ;  /* 0x0000000000027941 */ /* 0x000fea0003800200 */
.L_x_58:
[----:B------:R-:W0:Y:S01]  /*42e0*/  LDS R29, [R30] ;  /* 0x000000001e1d7984 */ /* 0x000e220000000800 */
        /* <DEDUP_REMOVED lines=15> */
.L_x_61:
[----:B------:R-:W-:Y:S05]  /*43e0*/  BSYNC.RECONVERGENT B2 ;  /* 0x0000000000027941 */ /* 0x000fea0003800200 */
.L_x_60:
[----:B------:R-:W0:Y:S01]  /*43f0*/  LDS R29, [R30+0x80] ;  /* 0x000080001e1d7984 */ /* 0x000e220000000800 */
        /* <DEDUP_REMOVED lines=15> */
.L_x_63:
[----:B------:R-:W-:Y:S05]  /*44f0*/  BSYNC.RECONVERGENT B2 ;  /* 0x0000000000027941 */ /* 0x000fea0003800200 */
.L_x_62:
        /* <DEDUP_REMOVED lines=16> */
.L_x_65:
[----:B------:R-:W-:Y:S05]  /*4600*/  BSYNC.RECONVERGENT B2 ;  /* 0x0000000000027941 */ /* 0x000fea0003800200 */
.L_x_64:
        /* <DEDUP_REMOVED lines=16> */
.L_x_67:
[----:B------:R-:W-:Y:S05]  /*4710*/  BSYNC.RECONVERGENT B2 ;  /* 0x0000000000027941 */ /* 0x000fea0003800200 */
.L_x_66:
[----:B------:R-:W-:Y:S02]  /*4720*/  F2FP.F16.F32.PACK_AB R0, RZ, R0 ;  /* 0x00000000ff00723e */ /* 0x000fe400000000ff */
[----:B------:R-:W-:Y:S02]  /*4730*/  IADD3 R33, PT, PT, R33, 0x8, RZ ;  /* 0x0000000821217810 */ /* 0x000fe40007ffe0ff */
[----:B------:R-:W-:Y:S01]  /*4740*/  IADD3 R32, PT, PT, R32, 0x100, RZ ;  /* 0x0000010020207810 */ /* 0x000fe20007ffe0ff */
[----:B------:R0:W-:Y:S01]  /*4750*/  STG.E.U16 desc[UR8][R22.64+0x1c0], R0 ;  /* 0x0001c00016007986 */ /* 0x0001e2000c101508 */
[----:B------:R-:W-:Y:S02]  /*4760*/  ISETP.NE.AND P0, PT, R33, RZ, PT ;  /* 0x000000ff2100720c */ /* 0x000fe40003f05270 */
[----:B------:R-:W-:-:S11]  /*4770*/  IADD3 R30, PT, PT, R30, 0x400, RZ ;  /* 0x000004001e1e7810 */ /* 0x000fd60007ffe0ff */
[----:B0-----:R-:W-:Y:S05]  /*4780*/  @P0 BRA `(.L_x_68) ;  /* 0xfffffff400c80947 */ /* 0x001fea000383ffff */
[----:B------:R-:W-:-:S07]  /*4790*/  IMAD.MOV.U32 R30, RZ, RZ, R9 ;  /* 0x000000ffff1e7224 */ /* 0x000fce00078e0009 */
.L_x_51:
[----:B------:R-:W-:-:S13]  /*47a0*/  ISETP.NE.AND P0, PT, R10, RZ, PT ;  /* 0x000000ff0a00720c */ /* 0x000fda0003f05270 */
[----:B------:R-:W-:Y:S05]  /*47b0*/  @!P0 BRA `(.L_x_69) ;  /* 0x0000000800388947 */ /* 0x000fea0003800000 */
[----:B------:R-:W-:-:S13]  /*47c0*/  ISETP.GE.U32.AND P0, PT, R7, 0x3, PT ;  /* 0x000000030700780c */ /* 0x000fda0003f06070 */
[----:B------:R-:W-:Y:S05]  /*47d0*/  @!P0 BRA `(.L_x_70) ;  /* 0x0000000400248947 */ /* 0x000fea0003800000 */
[----:B------:R-:W-:Y:S01]  /*47e0*/  LEA R32, R30, R3, 0x5 ;  /* 0x000000031e207211 */ /* 0x000fe200078e28ff */
[----:B--2---:R-:W0:Y:S01]  /*47f0*/  MUFU.RCP R23, R4 ;  /* 0x0000000400177308 */ /* 0x004e220000001000 */
[----:B------:R-:W-:Y:S02]  /*4800*/  BSSY.RECONVERGENT B2, `(.L_x_71) ;  /* 0x000000d000027945 */ /* 0x000fe40003800200 */
[----:B------:R-:W-:-:S05]  /*4810*/  LEA R32, R32, UR4, 0x2 ;  /* 0x0000000420207c11 */ /* 0x000fca000f8e10ff */
[----:B------:R-:W1:Y:S01]  /*4820*/  LDS R27, [R32] ;  /* 0x00000000201b7984 */ /* 0x000e620000000800 */
[----:B0-----:R-:W-:-:S04]  /*4830*/  FFMA R0, -R4, R23, 1 ;  /* 0x3f80000004007423 */ /* 0x001fc80000000117 */
[----:B------:R-:W-:Y:S01]  /*4840*/  FFMA R0, R23, R0, R23 ;  /* 0x0000000017007223 */ /* 0x000fe20000000017 */
[----:B-1----:R-:W0:Y:S03]  /*4850*/  FCHK P0, R27, R4 ;  /* 0x000000041b007302 */ /* 0x002e260000000000 */
[----:B------:R-:W-:-:S04]  /*4860*/  FFMA R23, R0, R27, RZ ;  /* 0x0000001b00177223 */ /* 0x000fc800000000ff */
[----:B------:R-:W-:-:S04]  /*4870*/  FFMA R18, -R4, R23, R27 ;  /* 0x0000001704127223 */ /* 0x000fc8000000011b */
[----:B------:R-:W-:Y:S01]  /*4880*/  FFMA R0, R0, R18, R23 ;  /* 0x0000001200007223 */ /* 0x000fe20000000017 */
[----:B0-----:R-:W-:Y:S06]  /*4890*/  @!P0 BRA `(.L_x_72) ;  /* 0x00000000000c8947 */ /* 0x001fec0003800000 */
[----:B------:R-:W-:Y:S02]  /*48a0*/  MOV R0, R27 ;  /* 0x0000001b00007202 */ /* 0x000fe40000000f00 */
[----:B------:R-:W-:-:S07]  /*48b0*/  MOV R18, 0x48d0 ;  /* 0x000048d000127802 */ /* 0x000fce0000000f00 */
[----:B------:R-:W-:Y:S05]  /*48c0*/  CALL.REL.NOINC `($__internal_0_$__cuda_sm3x_div_rn_noftz_f32_slowpath) ;  /* 0x0000001400707944 */ /* 0x000fea0003c00000 */
.L_x_72:
[----:B------:R-:W-:Y:S05]  /*48d0*/  BSYNC.RECONVERGENT B2 ;  /* 0x0000000000027941 */ /* 0x000fea0003800200 */
.L_x_71:
[----:B------:R-:W0:Y:S01]  /*48e0*/  LDS R29, [R32+0x80] ;  /* 0x00008000201d7984 */ /* 0x000e220000000800 */
[----:B------:R-:W1:Y:S01]  /*48f0*/  LDC.64 R22, c[0x0][0x398] ;  /* 0x0000e600ff167b82 */ /* 0x000e620000000a00 */
[----:B------:R-:W2:Y:S01]  /*4900*/  MUFU.RCP R31, R4 ;  /* 0x00000004001f7308 */ /* 0x000ea20000001000 */
[----:B------:R-:W-:Y:S01]  /*4910*/  LEA R27, R30, R2, 0x5 ;  /* 0x000000021e1b7211 */ /* 0x000fe200078e28ff */
[----:B------:R-:W-:Y:S01]  /*4920*/  BSSY.RECONVERGENT B2, `(.L_x_73) ;  /* 0x000000f000027945 */ /* 0x000fe20003800200 */
[----:B------:R-:W-:-:S04]  /*4930*/  F2FP.F16.F32.PACK_AB R0, RZ, R0 ;  /* 0x00000000ff00723e */ /* 0x000fc800000000ff */
        /* <DEDUP_REMOVED lines=10> */
[----:B------:R-:W-:Y:S01]  /*49e0*/  IMAD.MOV.U32 R0, RZ, RZ, R29 ;  /* 0x000000ffff007224 */ /* 0x000fe200078e001d */
[----:B------:R-:W-:-:S07]  /*49f0*/  MOV R18, 0x4a10 ;  /* 0x00004a1000127802 */ /* 0x000fce0000000f00 */
[----:B------:R-:W-:Y:S05]  /*4a00*/  CALL.REL.NOINC `($__internal_0_$__cuda_sm3x_div_rn_noftz_f32_slowpath) ;  /* 0x0000001400207944 */ /* 0x000fea0003c00000 */
.L_x_74:
[----:B------:R-:W-:Y:S05]  /*4a10*/  BSYNC.RECONVERGENT B2 ;  /* 0x0000000000027941 */ /* 0x000fea0003800200 */
.L_x_73:
        /* <DEDUP_REMOVED lines=16> */
.L_x_76:
[----:B------:R-:W-:Y:S05]  /*4b20*/  BSYNC.RECONVERGENT B2 ;  /* 0x0000000000027941 */ /* 0x000fea0003800200 */
.L_x_75:
        /* <DEDUP_REMOVED lines=16> */
.L_x_78:
[----:B------:R-:W-:Y:S05]  /*4c30*/  BSYNC.RECONVERGENT B2 ;  /* 0x0000000000027941 */ /* 0x000fea0003800200 */
.L_x_77:
[----:B------:R-:W-:Y:S02]  /*4c40*/  F2FP.F16.F32.PACK_AB R0, RZ, R0 ;  /* 0x00000000ff00723e */ /* 0x000fe400000000ff */
[----:B------:R-:W-:-:S03]  /*4c50*/  IADD3 R30, PT, PT, R30, 0x4, RZ ;  /* 0x000000041e1e7810 */ /* 0x000fc60007ffe0ff */
[----:B------:R0:W-:Y:S04]  /*4c60*/  STG.E.U16 desc[UR8][R22.64+0xc0], R0 ;  /* 0x0000c00016007986 */ /* 0x0001e8000c101508 */
.L_x_70:
[----:B------:R-:W-:-:S13]  /*4c70*/  ISETP.NE.AND P0, PT, R8, RZ, PT ;  /* 0x000000ff0800720c */ /* 0x000fda0003f05270 */
[----:B------:R-:W-:Y:S05]  /*4c80*/  @!P0 BRA `(.L_x_69) ;  /* 0x0000000400048947 */ /* 0x000fea0003800000 */
[----:B------:R-:W-:-:S13]  /*4c90*/  ISETP.NE.AND P0, PT, R8, 0x1, PT ;  /* 0x000000010800780c */ /* 0x000fda0003f05270 */
[----:B------:R-:W-:Y:S05]  /*4ca0*/  @!P0 BRA `(.L_x_79) ;  /* 0x00000000009c8947 */ /* 0x000fea0003800000 */
[----:B------:R-:W-:Y:S01]  /*4cb0*/  IMAD R32, R30, 0x20, R3 ;  /* 0x000000201e207824 */ /* 0x000fe200078e0203 */
[----:B0-2---:R-:W0:Y:S01]  /*4cc0*/  MUFU.RCP R23, R4 ;  /* 0x0000000400177308 */ /* 0x005e220000001000 */
[----:B------:R-:W-:Y:S03]  /*4cd0*/  BSSY.RECONVERGENT B2, `(.L_x_80) ;  /* 0x000000d000027945 */ /* 0x000fe60003800200 */
        /* <DEDUP_REMOVED lines=12> */
.L_x_81:
[----:B------:R-:W-:Y:S05]  /*4da0*/  BSYNC.RECONVERGENT B2 ;  /* 0x0000000000027941 */ /* 0x000fea0003800200 */
.L_x_80:
        /* <DEDUP_REMOVED lines=19> */
.L_x_83:
[----:B------:R-:W-:Y:S05]  /*4ee0*/  BSYNC.RECONVERGENT B2 ;  /* 0x0000000000027941 */ /* 0x000fea0003800200 */
.L_x_82:
[----:B------:R-:W-:Y:S01]  /*4ef0*/  F2FP.F16.F32.PACK_AB R0, RZ, R0 ;  /* 0x00000000ff00723e */ /* 0x000fe200000000ff */
[----:B------:R-:W-:-:S04]  /*4f00*/  VIADD R30, R30, 0x2 ;  /* 0x000000021e1e7836 */ /* 0x000fc80000000000 */
[----:B------:R1:W-:Y:S03]  /*4f10*/  STG.E.U16 desc[UR8][R22.64+0x40], R0 ;  /* 0x0000400016007986 */ /* 0x0003e6000c101508 */
.L_x_79:
[----:B------:R-:W3:Y:S02]  /*4f20*/  LDCU UR5, c[0x0][0x3ac] ;  /* 0x00007580ff0577ac */ /* 0x000ee40008000800 */
[----:B---3--:R-:W-:-:S09]  /*4f30*/  ULOP3.LUT UP0, URZ, UR5, 0x20, URZ, 0xc0, !UPT ;  /* 0x0000002005ff7892 */ /* 0x008fd2000f80c0ff */
[----:B------:R-:W-:Y:S05]  /*4f40*/  BRA.U !UP0, `(.L_x_69) ;  /* 0x0000000108547547 */ /* 0x000fea000b800000 */
[----:B------:R-:W-:Y:S01]  /*4f50*/  LEA R3, R30, R3, 0x5 ;  /* 0x000000031e037211 */ /* 0x000fe200078e28ff */
[----:B012---:R-:W0:Y:S01]  /*4f60*/  MUFU.RCP R23, R4 ;  /* 0x0000000400177308 */ /* 0x007e220000001000 */
[----:B------:R-:W-:Y:S02]  /*4f70*/  BSSY.RECONVERGENT B2, `(.L_x_84) ;  /* 0x000000d000027945 */ /* 0x000fe40003800200 */
[----:B------:R-:W-:-:S06]  /*4f80*/  LEA R3, R3, UR4, 0x2 ;  /* 0x0000000403037c11 */ /* 0x000fcc000f8e10ff */
        /* <DEDUP_REMOVED lines=11> */
.L_x_85:
[----:B------:R-:W-:Y:S05]  /*5040*/  BSYNC.RECONVERGENT B2 ;  /* 0x0000000000027941 */ /* 0x000fea0003800200 */
.L_x_84:
[----:B------:R-:W0:Y:S01]  /*5050*/  LDC.64 R22, c[0x0][0x398] ;  /* 0x0000e600ff167b82 */ /* 0x000e220000000a00 */
[----:B------:R-:W-:Y:S02]  /*5060*/  LEA R3, R30, R2, 0x5 ;  /* 0x000000021e037211 */ /* 0x000fe400078e28ff */
[----:B------:R-:W-:-:S03]  /*5070*/  F2FP.F16.F32.PACK_AB R0, RZ, R0 ;  /* 0x00000000ff00723e */ /* 0x000fc600000000ff */
[----:B0-----:R-:W-:-:S05]  /*5080*/  IMAD.WIDE R22, R3, 0x2, R22 ;  /* 0x0000000203167825 */ /* 0x001fca00078e0216 */
[----:B------:R3:W-:Y:S02]  /*5090*/  STG.E.U16 desc[UR8][R22.64], R0 ;  /* 0x0000000016007986 */ /* 0x0007e4000c101508 */
.L_x_69:
[----:B------:R-:W-:-:S05]  /*50a0*/  VIADD R12, R12, 0x1 ;  /* 0x000000010c0c7836 */ /* 0x000fca0000000000 */
[----:B------:R-:W-:-:S13]  /*50b0*/  ISETP.NE.AND P0, PT, R12, R25, PT ;  /* 0x000000190c00720c */ /* 0x000fda0003f05270 */
[----:B------:R-:W-:Y:S05]  /*50c0*/  @P0 BRA `(.L_x_86) ;  /* 0xffffffec00400947 */ /* 0x000fea000383ffff */
[----:B------:R-:W-:Y:S05]  /*50d0*/  EXIT ;  /* 0x000000000000794d */ /* 0x000fea0003800000 */
.L_x_41:
[----:B------:R-:W-:Y:S01]  /*50e0*/  HFMA2 R19, -RZ, RZ, 0, 2.384185791015625e-07 ;  /* 0x00000004ff137431 */ /* 0x000fe200000001ff */
[----:B------:R-:W-:Y:S01]  /*50f0*/  MOV R17, UR5 ;  /* 0x0000000500117c02 */ /* 0x000fe20008000f00 */
[----:B------:R-:W-:Y:S01]  /*5100*/  IMAD.MOV.U32 R18, RZ, RZ, 0x1f ;  /* 0x0000001fff127424 */ /* 0x000fe200078e00ff */
[----:B-1----:R-:W-:Y:S01]  /*5110*/  MOV R20, R15 ;  /* 0x0000000f00147202 */ /* 0x002fe20000000f00 */
[----:B------:R-:W-:Y:S01]  /*5120*/  HFMA2 R24, -RZ, RZ, 3.7421875, 0 ;  /* 0x437c0000ff187431 */ /* 0x000fe200000001ff */
[----:B0-----:R-:W-:Y:S02]  /*5130*/  MOV R2, UR5 ;  /* 0x0000000500027c02 */ /* 0x001fe40008000f00 */
[----:B------:R-:W-:-:S07]  /*5140*/  MOV R22, 0x3bbb989d ;  /* 0x3bbb989d00167802 */ /* 0x000fce0000000f00 */
[----:B--2---:R-:W-:Y:S05]  /*5150*/  WARPSYNC.COLLECTIVE R17, `(.L_x_87) ;  /* 0x0000000011087348 */ /* 0x004fea0003c00000 */
[----:B------:R0:W1:Y:S02]  /*5160*/  SHFL.DOWN P3, R34, R20, R19, R18 ;  /* 0x0800001314227389 */ /* 0x0000640000060012 */
[----:B012---:R-:W-:Y:S05]  /*5170*/  ENDCOLLECTIVE ;  /* 0x000000000000791b */ /* 0x007fea0003800000 */
.L_x_87:
[----:B------:R-:W-:Y:S02]  /*5180*/  HFMA2 R19, -RZ, RZ, 0, 1.1920928955078125e-07 ;  /* 0x00000002ff137431 */ /* 0x000fe400000001ff */
[----:B------:R-:W-:Y:S01]  /*5190*/  IMAD.MOV.U32 R17, RZ, RZ, R2 ;  /* 0x000000ffff117224 */ /* 0x000fe200078e0002 */
[----:B------:R-:W-:Y:S02]  /*51a0*/  MOV R2, UR5 ;  /* 0x0000000500027c02 */ /* 0x000fe40008000f00 */
[----:B------:R-:W-:-:S04]  /*51b0*/  FMNMX R14, R15, R34, !PT ;  /* 0x000000220f0e7209 */ /* 0x000fc80007800000 */
[----:B------:R-:W-:-:S07]  /*51c0*/  MOV R20, R14 ;  /* 0x0000000e00147202 */ /* 0x000fce0000000f00 */
[----:B------:R-:W-:Y:S05]  /*51d0*/  WARPSYNC.COLLECTIVE R17, `(.L_x_88) ;  /* 0x0000000011087348 */ /* 0x000fea0003c00000 */
[----:B------:R0:W1:Y:S02]  /*51e0*/  SHFL.DOWN P3, R34, R20, R19, R18 ;  /* 0x0800001314227389 */ /* 0x0000640000060012 */
[----:B01----:R-:W-:Y:S05]  /*51f0*/  ENDCOLLECTIVE ;  /* 0x000000000000791b */ /* 0x003fea0003800000 */
.L_x_88:
[----:B------:R-:W-:Y:S02]  /*5200*/  HFMA2 R19, -RZ, RZ, 0, 5.9604644775390625e-08 ;  /* 0x00000001ff137431 */ /* 0x000fe400000001ff */
[----:B------:R-:W-:Y:S01]  /*5210*/  IMAD.MOV.U32 R17, RZ, RZ, R2 ;  /* 0x000000ffff117224 */ /* 0x000fe200078e0002 */
[----:B------:R-:W-:-:S04]  /*5220*/  FMNMX R26, R14, R34, !PT ;  /* 0x000000220e1a7209 */ /* 0x000fc80007800000 */
[----:B------:R-:W-:-:S07]  /*5230*/  MOV R20, R26 ;  /* 0x0000001a00147202 */ /* 0x000fce0000000f00 */
[----:B------:R-:W-:Y:S05]  /*5240*/  WARPSYNC.COLLECTIVE R17, `(.L_x_89) ;  /* 0x0000000011087348 */ /* 0x000fea0003c00000 */
[----:B------:R0:W1:Y:S02]  /*5250*/  SHFL.DOWN P3, R34, R20, R19, R18 ;  /* 0x0800001314227389 */ /* 0x0000640000060012 */
[----:B01----:R-:W-:Y:S05]  /*5260*/  ENDCOLLECTIVE ;  /* 0x000000000000791b */ /* 0x003fea0003800000 */
.L_x_89:
[----:B------:R-:W-:Y:S01]  /*5270*/  MOV R17, UR5 ;  /* 0x0000000500117c02 */ /* 0x000fe20008000f00 */
[----:B------:R-:W-:-:S03]  /*5280*/  HFMA2 R19, -RZ, RZ, 0, 2.384185791015625e-07 ;  /* 0x00000004ff137431 */ /* 0x000fc600000001ff */
[----:B------:R-:W-:Y:S05]  /*5290*/  WARPSYNC R17 ;  /* 0x0000000011007348 */ /* 0x000fea0003800000 */
[----:B------:R-:W-:-:S06]  /*52a0*/  FMNMX R26, R26, R34, !PT ;  /* 0x000000221a1a7209 */ /* 0x000fcc0007800000 */
[----:B------:R-:W0:Y:S02]  /*52b0*/  SHFL.IDX PT, R26, R26, RZ, 0x1f ;  /* 0x00001fff1a1a7589 */ /* 0x000e2400000e0000 */
[----:B0-----:R-:W-:-:S05]  /*52c0*/  FMNMX R2, R3, R26, !PT ;  /* 0x0000001a03027209 */ /* 0x001fca0007800000 */
[----:B------:R-:W-:-:S04]  /*52d0*/  FADD R15, R15, -R2 ;  /* 0x800000020f0f7221 */ /* 0x000fc80000000000 */
[----:B------:R-:W-:-:S04]  /*52e0*/  FFMA.SAT R27, R15, R22, 0.5 ;  /* 0x3f0000000f1b7423 */ /* 0x000fc80000002016 */
[----:B------:R-:W-:-:S04]  /*52f0*/  FFMA.RM R27, R27, R24, 12582913 ;  /* 0x4b4000011b1b7423 */ /* 0x000fc80000004018 */
[----:B------:R-:W-:-:S04]  /*5300*/  FADD R14, R27, -12583039 ;  /* 0xcb40007f1b0e7421 */ /* 0x000fc80000000000 */
[----:B------:R-:W-:-:S04]  /*5310*/  FFMA R14, R15, 1.4426950216293334961, -R14 ;  /* 0x3fb8aa3b0f0e7823 */ /* 0x000fc8000000080e */
[----:B------:R-:W-:Y:S01]  /*5320*/  FFMA R15, R15, 1.925963033500011079e-08, R14 ;  /* 0x32a570600f0f7823 */ /* 0x000fe2000000000e */
[----:B------:R-:W-:-:S05]  /*5330*/  IMAD.SHL.U32 R14, R27, 0x800000, RZ ;  /* 0x008000001b0e7824 */ /* 0x000fca00078e00ff */
[----:B------:R-:W0:Y:S02]  /*5340*/  MUFU.EX2 R15, R15 ;  /* 0x0000000f000f7308 */ /* 0x000e240000000800 */
[----:B0-----:R-:W-:-:S05]  /*5350*/  FMUL R14, R14, R15 ;  /* 0x0000000f0e0e7220 */ /* 0x001fca0000400000 */
[----:B------:R-:W-:-:S07]  /*5360*/  MOV R20, R14 ;  /* 0x0000000e00147202 */ /* 0x000fce0000000f00 */
[----:B------:R-:W-:Y:S05]  /*5370*/  WARPSYNC.COLLECTIVE R17, `(.L_x_90) ;  /* 0x0000000011087348 */ /* 0x000fea0003c00000 */
[----:B------:R0:W1:Y:S02]  /*5380*/  SHFL.DOWN P3, R34, R20, R19, R18 ;  /* 0x0800001314227389 */ /* 0x0000640000060012 */
[----:B01----:R-:W-:Y:S05]  /*5390*/  ENDCOLLECTIVE ;  /* 0x000000000000791b */ /* 0x003fea0003800000 */
.L_x_90:
[----:B------:R-:W-:Y:S02]  /*53a0*/  IMAD.MOV.U32 R19, RZ, RZ, 0x2 ;  /* 0x00000002ff137424 */ /* 0x000fe400078e00ff */
[----:B------:R-:W-:-:S05]  /*53b0*/  FADD R26, R14, R34 ;  /* 0x000000220e1a7221 */ /* 0x000fca0000000000 */
[----:B------:R-:W-:-:S07]  /*53c0*/  MOV R20, R26 ;  /* 0x0000001a00147202 */ /* 0x000fce0000000f00 */
[----:B------:R-:W-:Y:S05]  /*53d0*/  WARPSYNC.COLLECTIVE R17, `(.L_x_91) ;  /* 0x0000000011087348 */ /* 0x000fea0003c00000 */
[----:B------:R0:W1:Y:S02]  /*53e0*/  SHFL.DOWN P3, R34, R20, R19, R18 ;  /* 0x0800001314227389 */ /* 0x0000640000060012 */
[----:B01----:R-:W-:Y:S05]  /*53f0*/  ENDCOLLECTIVE ;  /* 0x000000000000791b */ /* 0x003fea0003800000 */
.L_x_91:
[----:B------:R-:W-:Y:S02]  /*5400*/  HFMA2 R19, -RZ, RZ, 0, 5.9604644775390625e-08 ;  /* 0x00000001ff137431 */ /* 0x000fe400000001ff */
[----:B------:R-:W-:-:S05]  /*5410*/  FADD R28, R26, R34 ;  /* 0x000000221a1c7221 */ /* 0x000fca0000000000 */
[----:B------:R-:W-:-:S07]  /*5420*/  MOV R20, R28 ;  /* 0x0000001c00147202 */ /* 0x000fce0000000f00 */
[----:B------:R-:W-:Y:S05]  /*5430*/  WARPSYNC.COLLECTIVE R17, `(.L_x_92) ;  /* 0x0000000011087348 */ /* 0x000fea0003c00000 */
[----:B------:R0:W1:Y:S02]  /*5440*/  SHFL.DOWN P3, R34, R20, R19, R18 ;  /* 0x0800001314227389 */ /* 0x0000640000060012 */
[----:B01----:R-:W-:Y:S05]  /*5450*/  ENDCOLLECTIVE ;  /* 0x000000000000791b */ /* 0x003fea0003800000 */
.L_x_92:
[----:B------:R-:W-:Y:S05]  /*5460*/  BRA `(.L_x_93) ;  /* 0xffffffdc003c7947 */ /* 0x000fea000383ffff */
.L_x_44:
[----:B------:R-:W-:Y:S01]  /*5470*/  BSSY B0, `(.L_x_94) ;  /* 0x0000006000007945 */ /* 0x000fe20003800000 */
[----:B------:R-:W-:Y:S01]  /*5480*/  MOV R19, 0x4 ;  /* 0x0000000400137802 */ /* 0x000fe20000000f00 */
[----:B------:R-:W-:-:S07]  /*5490*/  IMAD.MOV.U32 R18, RZ, RZ, 0x1f ;  /* 0x0000001fff127424 */ /* 0x000fce00078e00ff */
[----:B------:R-:W-:Y:S05]  /*54a0*/  WARPSYNC.COLLECTIVE R17, `(.L_x_95) ;  /* 0x0000000011087348 */ /* 0x000fea0003c00000 */
[----:B------:R0:W1:Y:S02]  /*54b0*/  SHFL.DOWN P3, R34, R20, R19, R18 ;  /* 0x0800001314227389 */ /* 0x0000640000060012 */
[----:B01----:R-:W-:Y:S05]  /*54c0*/  ENDCOLLECTIVE ;  /* 0x000000000000791b */ /* 0x003fea0003800000 */
.L_x_95:
[----:B------:R-:W-:Y:S05]  /*54d0*/  BSYNC B0 ;  /* 0x0000000000007941 */ /* 0x000fea0003800000 */
.L_x_94:
[----:B------:R-:W-:Y:S02]  /*54e0*/  HFMA2 R19, -RZ, RZ, 0, 1.1920928955078125e-07 ;  /* 0x00000002ff137431 */ /* 0x000fe400000001ff */
[----:B------:R-:W-:Y:S01]  /*54f0*/  FADD R20, R20, R34 ;  /* 0x0000002214147221 */ /* 0x000fe20000000000 */
[----:B------:R-:W-:-:S07]  /*5500*/  MOV R18, 0x1f ;  /* 0x0000001f00127802 */ /* 0x000fce0000000f00 */
[----:B------:R-:W-:Y:S05]  /*5510*/  WARPSYNC.COLLECTIVE R17, `(.L_x_96) ;  /* 0x0000000011087348 */ /* 0x000fea0003c00000 */
[----:B------:R0:W1:Y:S02]  /*5520*/  SHFL.DOWN P3, R34, R20, R19, R18 ;  /* 0x0800001314227389 */ /* 0x0000640000060012 */
[----:B01----:R-:W-:Y:S05]  /*5530*/  ENDCOLLECTIVE ;  /* 0x000000000000791b */ /* 0x003fea0003800000 */
.L_x_96:
[----:B------:R-:W-:Y:S01]  /*5540*/  HFMA2 R19, -RZ, RZ, 0, 5.9604644775390625e-08 ;  /* 0x00000001ff137431 */ /* 0x000fe200000001ff */
[----:B------:R-:W-:-:S05]  /*5550*/  MOV R35, R34 ;  /* 0x0000002200237202 */ /* 0x000fca0000000f00 */
[----:B------:R-:W-:-:S04]  /*5560*/  FADD R36, R20, R35 ;  /* 0x0000002314247221 */ /* 0x000fc80000000000 */
[----:B------:R-:W-:-:S07]  /*5570*/  IMAD.MOV.U32 R20, RZ, RZ, R36 ;  /* 0x000000ffff147224 */ /* 0x000fce00078e0024 */
[----:B------:R-:W-:Y:S05]  /*5580*/  WARPSYNC.COLLECTIVE R17, `(.L_x_97) ;  /* 0x0000000011087348 */ /* 0x000fea0003c00000 */
[----:B------:R0:W1:Y:S02]  /*5590*/  SHFL.DOWN P3, R34, R20, R19, R18 ;  /* 0x0800001314227389 */ /* 0x0000640000060012 */
[----:B01----:R-:W-:Y:S05]  /*55a0*/  ENDCOLLECTIVE ;  /* 0x000000000000791b */ /* 0x003fea0003800000 */
.L_x_97:
[----:B------:R-:W-:Y:S01]  /*55b0*/  HFMA2 R19, -RZ, RZ, 0, 2.384185791015625e-07 ;  /* 0x00000004ff137431 */ /* 0x000fe200000001ff */
[----:B------:R-:W-:Y:S01]  /*55c0*/  MOV R35, R34 ;  /* 0x0000002200237202 */ /* 0x000fe20000000f00 */
[----:B------:R-:W-:Y:S01]  /*55d0*/  IMAD R34, R30, R21, R28 ;  /* 0x000000151e227224 */ /* 0x000fe200078e021c */
[----:B------:R-:W-:-:S03]  /*55e0*/  IADD3 R28, PT, PT, R28, 0x4, RZ ;  /* 0x000000041c1c7810 */ /* 0x000fc60007ffe0ff */
[----:B------:R-:W-:Y:S01]  /*55f0*/  FADD R35, R36, R35 ;  /* 0x0000002324237221 */ /* 0x000fe20000000000 */
[----:B------:R-:W-:Y:S02]  /*5600*/  LEA R33, R34, R13, 0x2 ;  /* 0x0000000d22217211 */ /* 0x000fe400078e10ff */
[----:B------:R-:W-:-:S03]  /*5610*/  ISETP.NE.AND P0, PT, R28, UR17, PT ;  /* 0x000000111c007c0c */ /* 0x000fc6000bf05270 */
[----:B------:R-:W0:Y:S02]  /*5620*/  @!P1 LDS R34, [R33] ;  /* 0x0000000021229984 */ /* 0x000e240000000800 */
[----:B0-----:R-:W-:-:S05]  /*5630*/  @!P1 FFMA R36, R34, R27, R35 ;  /* 0x0000001b22249223 */ /* 0x001fca0000000023 */
[----:B------:R-:W-:Y:S04]  /*5640*/  @!P1 STS [R33], R36 ;  /* 0x0000002421009388 */ /* 0x000fe80000000800 */
[----:B------:R-:W0:Y:S02]  /*5650*/  LDS R35, [R22+0x4] ;  /* 0x0000040016237984 */ /* 0x000e240000000800 */
[----:B0-----:R-:W-:-:S04]  /*5660*/  FMUL R35, R14, R35 ;  /* 0x000000230e237220 */ /* 0x001fc80000400000 */
[----:B------:R-:W-:-:S07]  /*5670*/  IMAD.MOV.U32 R20, RZ, RZ, R35 ;  /* 0x000000ffff147224 */ /* 0x000fce00078e0023 */
[----:B------:R-:W-:Y:S05]  /*5680*/  WARPSYNC.COLLECTIVE R17, `(.L_x_98) ;  /* 0x0000000011087348 */ /* 0x000fea0003c00000 */
[----:B------:R0:W1:Y:S02]  /*5690*/  SHFL.DOWN P3, R34, R20, R19, R18 ;  /* 0x0800001314227389 */ /* 0x0000640000060012 */
[----:B01----:R-:W-:Y:S05]  /*56a0*/  ENDCOLLECTIVE ;  /* 0x000000000000791b */ /* 0x003fea0003800000 */
.L_x_98:
[----:B------:R-:W-:Y:S02]  /*56b0*/  HFMA2 R19, -RZ, RZ, 0, 1.1920928955078125e-07 ;  /* 0x00000002ff137431 */ /* 0x000fe400000001ff */
[----:B------:R-:W-:-:S05]  /*56c0*/  FADD R35, R35, R34 ;  /* 0x0000002223237221 */ /* 0x000fca0000000000 */
[----:B------:R-:W-:-:S07]  /*56d0*/  MOV R20, R35 ;  /* 0x0000002300147202 */ /* 0x000fce0000000f00 */
[----:B------:R-:W-:Y:S05]  /*56e0*/  WARPSYNC.COLLECTIVE R17, `(.L_x_99) ;  /* 0x0000000011087348 */ /* 0x000fea0003c00000 */
[----:B------:R0:W1:Y:S02]  /*56f0*/  SHFL.DOWN P3, R34, R20, R19, R18 ;  /* 0x0800001314227389 */ /* 0x0000640000060012 */
[----:B01----:R-:W-:Y:S05]  /*5700*/  ENDCOLLECTIVE ;  /* 0x000000000000791b */ /* 0x003fea0003800000 */
.L_x_99:
[----:B------:R-:W-:Y:S02]  /*5710*/  HFMA2 R19, -RZ, RZ, 0, 5.9604644775390625e-08 ;  /* 0x00000001ff137431 */ /* 0x000fe400000001ff */
[----:B------:R-:W-:-:S04]  /*5720*/  IMAD.MOV.U32 R37, RZ, RZ, R34 ;  /* 0x000000ffff257224 */ /* 0x000fc800078e0022 */
[----:B------:R-:W-:-:S05]  /*5730*/  FADD R37, R35, R37 ;  /* 0x0000002523257221 */ /* 0x000fca0000000000 */
[----:B------:R-:W-:-:S07]  /*5740*/  MOV R20, R37 ;  /* 0x0000002500147202 */ /* 0x000fce0000000f00 */
[----:B------:R-:W-:Y:S05]  /*5750*/  WARPSYNC.COLLECTIVE R17, `(.L_x_100) ;  /* 0x0000000011087348 */ /* 0x000fea0003c00000 */
[----:B------:R0:W1:Y:S02]  /*5760*/  SHFL.DOWN P3, R34, R20, R19, R18 ;  /* 0x0800001314227389 */ /* 0x0000640000060012 */
[----:B01----:R-:W-:Y:S05]  /*5770*/  ENDCOLLECTIVE ;  /* 0x000000000000791b */ /* 0x003fea0003800000 */
.L_x_100:
[----:B------:R-:W-:Y:S01]  /*5780*/  IMAD.MOV.U32 R19, RZ, RZ, 0x4 ;  /* 0x00000004ff137424 */ /* 0x000fe200078e00ff */
[----:B------:R-:W-:Y:S02]  /*5790*/  MOV R36, R34 ;  /* 0x0000002200247202 */ /* 0x000fe40000000f00 */
[----:B------:R-:W0:Y:S03]  /*57a0*/  @!P1 LDS R34, [R33+0x4] ;  /* 0x0000040021229984 */ /* 0x000e260000000800 */
[----:B------:R-:W-:-:S04]  /*57b0*/  FADD R37, R37, R36 ;  /* 0x0000002425257221 */ /* 0x000fc80000000000 */
[----:B0-----:R-:W-:-:S05]  /*57c0*/  @!P1 FFMA R37, R26, R34, R37 ;  /* 0x000000221a259223 */ /* 0x001fca0000000025 */
[----:B------:R-:W-:Y:S04]  /*57d0*/  @!P1 STS [R33+0x4], R37 ;  /* 0x0000042521009388 */ /* 0x000fe80000000800 */
[----:B------:R-:W0:Y:S02]  /*57e0*/  LDS R35, [R22+0x8] ;  /* 0x0000080016237984 */ /* 0x000e240000000800 */
[----:B0-----:R-:W-:-:S07]  /*57f0*/  FMUL R20, R14, R35 ;  /* 0x000000230e147220 */ /* 0x001fce0000400000 */
[----:B------:R-:W-:Y:S05]  /*5800*/  WARPSYNC.COLLECTIVE R17, `(.L_x_101) ;  /* 0x0000000011087348 */ /* 0x000fea0003c00000 */
[----:B------:R0:W1:Y:S02]  /*5810*/  SHFL.DOWN P3, R34, R20, R19, R18 ;  /* 0x0800001314227389 */ /* 0x0000640000060012 */
[----:B01----:R-:W-:Y:S05]  /*5820*/  ENDCOLLECTIVE ;  /* 0x000000000000791b */ /* 0x003fea0003800000 */
.L_x_101:
[----:B------:R-:W-:Y:S02]  /*5830*/  HFMA2 R19, -RZ, RZ, 0, 1.1920928955078125e-07 ;  /* 0x00000002ff137431 */ /* 0x000fe400000001ff */
[----:B------:R-:W-:-:S05]  /*5840*/  FADD R36, R20, R34 ;  /* 0x0000002214247221 */ /* 0x000fca0000000000 */
[----:B------:R-:W-:-:S07]  /*5850*/  MOV R20, R36 ;  /* 0x0000002400147202 */ /* 0x000fce0000000f00 */
[----:B------:R-:W-:Y:S05]  /*5860*/  WARPSYNC.COLLECTIVE R17, `(.L_x_102) ;  /* 0x0000000011087348 */ /* 0x000fea0003c00000 */
[----:B------:R0:W1:Y:S02]  /*5870*/  SHFL.DOWN P3, R34, R20, R19, R18 ;  /* 0x0800001314227389 */ /* 0x0000640000060012 */
[----:B01----:R-:W-:Y:S05]  /*5880*/  ENDCOLLECTIVE ;  /* 0x000000000000791b */ /* 0x003fea0003800000 */
.L_x_102:
[----:B------:R-:W-:Y:S01]  /*5890*/  HFMA2 R19, -RZ, RZ, 0, 5.9604644775390625e-08 ;  /* 0x00000001ff137431 */ /* 0x000fe200000001ff */
[----:B------:R-:W-:-:S05]  /*58a0*/  MOV R35, R34 ;  /* 0x0000002200237202 */ /* 0x000fca0000000f00 */
[----:B------:R-:W-:-:S04]  /*58b0*/  FADD R35, R36, R35 ;  /* 0x0000002324237221 */ /* 0x000fc80000000000 */
[----:B------:R-:W-:-:S07]  /*58c0*/  IMAD.MOV.U32 R20, RZ, RZ, R35 ;  /* 0x000000ffff147224 */ /* 0x000fce00078e0023 */
[----:B------:R-:W-:Y:S05]  /*58d0*/  WARPSYNC.COLLECTIVE R17, `(.L_x_103) ;  /* 0x0000000011087348 */ /* 0x000fea0003c00000 */
[----:B------:R0:W1:Y:S02]  /*58e0*/  SHFL.DOWN P3, R34, R20, R19, R18 ;  /* 0x0800001314227389 */ /* 0x0000640000060012 */
[----:B01----:R-:W-:Y:S05]  /*58f0*/  ENDCOLLECTIVE ;  /* 0x000000000000791b */ /* 0x003fea0003800000 */
.L_x_103:
[----:B------:R-:W-:Y:S01]  /*5900*/  IMAD.MOV.U32 R19, RZ, RZ, 0x4 ;  /* 0x00000004ff137424 */ /* 0x000fe200078e00ff */
[----:B------:R-:W-:Y:S02]  /*5910*/  MOV R36, R34 ;  /* 0x0000002200247202 */ /* 0x000fe40000000f00 */
[----:B------:R-:W0:Y:S03]  /*5920*/  @!P1 LDS R34, [R33+0x8] ;  /* 0x0000080021229984 */ /* 0x000e260000000800 */
[----:B------:R-:W-:-:S04]  /*5930*/  FADD R35, R35, R36 ;  /* 0x0000002423237221 */ /* 0x000fc80000000000 */
[----:B0-----:R-:W-:-:S05]  /*5940*/  @!P1 FFMA R34, R24, R34, R35 ;  /* 0x0000002218229223 */ /* 0x001fca0000000023 */
[----:B------:R-:W-:Y:S04]  /*5950*/  @!P1 STS [R33+0x8], R34 ;  /* 0x0000082221009388 */ /* 0x000fe80000000800 */
[----:B------:R-:W0:Y:S02]  /*5960*/  LDS R37, [R22+0xc] ;  /* 0x00000c0016257984 */ /* 0x000e240000000800 */
[----:B0-----:R-:W-:-:S05]  /*5970*/  FMUL R37, R14, R37 ;  /* 0x000000250e257220 */ /* 0x001fca0000400000 */
[----:B------:R-:W-:-:S07]  /*5980*/  MOV R20, R37 ;  /* 0x0000002500147202 */ /* 0x000fce0000000f00 */
[----:B------:R-:W-:Y:S05]  /*5990*/  WARPSYNC.COLLECTIVE R17, `(.L_x_104) ;  /* 0x0000000011087348 */ /* 0x000fea0003c00000 */
[----:B------:R0:W1:Y:S02]  /*59a0*/  SHFL.DOWN P3, R34, R20, R19, R18 ;  /* 0x0800001314227389 */ /* 0x0000640000060012 */
[----:B01----:R-:W-:Y:S05]  /*59b0*/  ENDCOLLECTIVE ;  /* 0x000000000000791b */ /* 0x003fea0003800000 */
.L_x_104:
[----:B------:R-:W-:Y:S01]  /*59c0*/  HFMA2 R19, -RZ, RZ, 0, 1.1920928955078125e-07 ;  /* 0x00000002ff137431 */ /* 0x000fe200000001ff */
[----:B------:R-:W-:-:S05]  /*59d0*/  MOV R36, R34 ;  /* 0x0000002200247202 */ /* 0x000fca0000000f00 */
[----:B------:R-:W-:-:S07]  /*59e0*/  FADD R20, R37, R36 ;  /* 0x0000002425147221 */ /* 0x000fce0000000000 */
[----:B------:R-:W-:Y:S05]  /*59f0*/  WARPSYNC.COLLECTIVE R17, `(.L_x_105) ;  /* 0x0000000011087348 */ /* 0x000fea0003c00000 */
[----:B------:R0:W1:Y:S02]  /*5a00*/  SHFL.DOWN P3, R34, R20, R19, R18 ;  /* 0x0800001314227389 */ /* 0x0000640000060012 */
[----:B01----:R-:W-:Y:S05]  /*5a10*/  ENDCOLLECTIVE ;  /* 0x000000000000791b */ /* 0x003fea0003800000 */
.L_x_105:
[----:B------:R-:W-:Y:S01]  /*5a20*/  HFMA2 R19, -RZ, RZ, 0, 5.9604644775390625e-08 ;  /* 0x00000001ff137431 */ /* 0x000fe200000001ff */
[----:B------:R-:W-:-:S05]  /*5a30*/  MOV R36, R34 ;  /* 0x0000002200247202 */ /* 0x000fca0000000f00 */
[----:B------:R-:W-:-:S04]  /*5a40*/  FADD R36, R20, R36 ;  /* 0x0000002414247221 */ /* 0x000fc80000000000 */
[----:B------:R-:W-:-:S07]  /*5a50*/  IMAD.MOV.U32 R20, RZ, RZ, R36 ;  /* 0x000000ffff147224 */ /* 0x000fce00078e0024 */
[----:B------:R-:W-:Y:S05]  /*5a60*/  WARPSYNC.COLLECTIVE R17, `(.L_x_106) ;  /* 0x0000000011087348 */ /* 0x000fea0003c00000 */
[----:B------:R0:W1:Y:S02]  /*5a70*/  SHFL.DOWN P3, R34, R20, R19, R18 ;  /* 0x0800001314227389 */ /* 0x0000640000060012 */
[----:B01----:R-:W-:Y:S05]  /*5a80*/  ENDCOLLECTIVE ;  /* 0x000000000000791b */ /* 0x003fea0003800000 */
.L_x_106:
[----:B------:R-:W-:Y:S05]  /*5a90*/  BRA `(.L_x_107) ;  /* 0xffffffd800d07947 */ /* 0x000fea000383ffff */
.L_x_46:
[----:B------:R-:W-:Y:S01]  /*5aa0*/  BSSY B0, `(.L_x_108) ;  /* 0x0000006000007945 */ /* 0x000fe20003800000 */
[----:B------:R-:W-:Y:S01]  /*5ab0*/  MOV R19, 0x4 ;  /* 0x0000000400137802 */ /* 0x000fe20000000f00 */
[----:B------:R-:W-:-:S07]  /*5ac0*/  IMAD.MOV.U32 R18, RZ, RZ, 0x1f ;  /* 0x0000001fff127424 */ /* 0x000fce00078e00ff */
[----:B0-----:R-:W-:Y:S05]  /*5ad0*/  WARPSYNC.COLLECTIVE R17, `(.L_x_109) ;  /* 0x0000000011087348 */ /* 0x001fea0003c00000 */
[----:B------:R1:W2:Y:S02]  /*5ae0*/  SHFL.DOWN P3, R34, R20, R19, R18 ;  /* 0x0800001314227389 */ /* 0x0002a40000060012 */
[----:B012---:R-:W-:Y:S05]  /*5af0*/  ENDCOLLECTIVE ;  /* 0x000000000000791b */ /* 0x007fea0003800000 */
.L_x_109:
[----:B------:R-:W-:Y:S05]  /*5b00*/  BSYNC B0 ;  /* 0x0000000000007941 */ /* 0x000fea0003800000 */
.L_x_108:
[----:B------:R-:W-:Y:S01]  /*5b10*/  FADD R24, R20, R34 ;  /* 0x0000002214187221 */ /* 0x000fe20000000000 */
[----:B------:R-:W-:Y:S01]  /*5b20*/  HFMA2 R19, -RZ, RZ, 0, 1.1920928955078125e-07 ;  /* 0x00000002ff137431 */ /* 0x000fe200000001ff */
[----:B------:R-:W-:-:S03]  /*5b30*/  MOV R18, 0x1f ;  /* 0x0000001f00127802 */ /* 0x000fc60000000f00 */
[----:B------:R-:W-:-:S07]  /*5b40*/  MOV R20, R24 ;  /* 0x0000001800147202 */ /* 0x000fce0000000f00 */
[----:B------:R-:W-:Y:S05]  /*5b50*/  WARPSYNC.COLLECTIVE R17, `(.L_x_110) ;  /* 0x0000000011087348 */ /* 0x000fea0003c00000 */
[----:B------:R0:W1:Y:S02]  /*5b60*/  SHFL.DOWN P3, R34, R20, R19, R18 ;  /* 0x0800001314227389 */ /* 0x0000640000060012 */
[----:B01----:R-:W-:Y:S05]  /*5b70*/  ENDCOLLECTIVE ;  /* 0x000000000000791b */ /* 0x003fea0003800000 */
.L_x_110:
[----:B------:R-:W-:Y:S02]  /*5b80*/  HFMA2 R19, -RZ, RZ, 0, 5.9604644775390625e-08 ;  /* 0x00000001ff137431 */ /* 0x000fe400000001ff */
[----:B------:R-:W-:-:S04]  /*5b90*/  FADD R26, R24, R34 ;  /* 0x00000022181a7221 */ /* 0x000fc80000000000 */
[----:B------:R-:W-:-:S07]  /*5ba0*/  IMAD.MOV.U32 R20, RZ, RZ, R26 ;  /* 0x000000ffff147224 */ /* 0x000fce00078e001a */
[----:B------:R-:W-:Y:S05]  /*5bb0*/  WARPSYNC.COLLECTIVE R17, `(.L_x_111) ;  /* 0x0000000011087348 */ /* 0x000fea0003c00000 */
[----:B------:R0:W1:Y:S02]  /*5bc0*/  SHFL.DOWN P3, R34, R20, R19, R18 ;  /* 0x0800001314227389 */ /* 0x0000640000060012 */
[----:B01----:R-:W-:Y:S05]  /*5bd0*/  ENDCOLLECTIVE ;  /* 0x000000000000791b */ /* 0x003fea0003800000 */
.L_x_111:
[----:B------:R-:W-:Y:S05]  /*5be0*/  BRA `(.L_x_112) ;  /* 0xffffffd800d47947 */ /* 0x000fea000383ffff */
.L_x_47:
[----:B--2---:R-:W-:Y:S01]  /*5bf0*/  HFMA2 R18, -RZ, RZ, 0, 1.847743988037109375e-06 ;  /* 0x0000001fff127431 */ /* 0x004fe200000001ff */
[----:B------:R-:W-:Y:S01]  /*5c00*/  BSSY B0, `(.L_x_113) ;  /* 0x0000005000007945 */ /* 0x000fe20003800000 */
[----:B------:R-:W-:-:S07]  /*5c10*/  MOV R19, 0x4 ;  /* 0x0000000400137802 */ /* 0x000fce0000000f00 */
[----:B01----:R-:W-:Y:S05]  /*5c20*/  WARPSYNC.COLLECTIVE R17, `(.L_x_114) ;  /* 0x0000000011087348 */ /* 0x003fea0003c00000 */
[----:B------:R2:W3:Y:S02]  /*5c30*/  SHFL.DOWN P3, R34, R20, R19, R18 ;  /* 0x0800001314227389 */ /* 0x0004e40000060012 */
[----:B0123--:R-:W-:Y:S05]  /*5c40*/  ENDCOLLECTIVE ;  /* 0x000000000000791b */ /* 0x00ffea0003800000 */
.L_x_114:
[----:B------:R-:W-:Y:S05]  /*5c50*/  BSYNC B0 ;  /* 0x0000000000007941 */ /* 0x000fea0003800000 */
.L_x_113:
[----:B------:R-:W-:Y:S01]  /*5c60*/  FADD R22, R20, R34 ;  /* 0x0000002214167221 */ /* 0x000fe20000000000 */
[----:B------:R-:W-:Y:S01]  /*5c70*/  HFMA2 R18, -RZ, RZ, 0, 1.847743988037109375e-06 ;  /* 0x0000001fff127431 */ /* 0x000fe200000001ff */
[----:B------:R-:W-:Y:S02]  /*5c80*/  MOV R19, 0x2 ;  /* 0x0000000200137802 */ /* 0x000fe40000000f00 */
[----:B------:R-:W-:-:S07]  /*5c90*/  IMAD.MOV.U32 R20, RZ, RZ, R22 ;  /* 0x000000ffff147224 */ /* 0x000fce00078e0016 */
[----:B------:R-:W-:Y:S05]  /*5ca0*/  WARPSYNC.COLLECTIVE R17, `(.L_x_115) ;  /* 0x0000000011087348 */ /* 0x000fea0003c00000 */
[----:B------:R0:W1:Y:S02]  /*5cb0*/  SHFL.DOWN P3, R34, R20, R19, R18 ;  /* 0x0800001314227389 */ /* 0x0000640000060012 */
[----:B01----:R-:W-:Y:S05]  /*5cc0*/  ENDCOLLECTIVE ;  /* 0x000000000000791b */ /* 0x003fea0003800000 */
.L_x_115:
[----:B------:R-:W-:Y:S02]  /*5cd0*/  IMAD.MOV.U32 R19, RZ, RZ, 0x1 ;  /* 0x00000001ff137424 */ /* 0x000fe400078e00ff */
[----:B------:R-:W-:-:S05]  /*5ce0*/  FADD R24, R22, R34 ;  /* 0x0000002216187221 */ /* 0x000fca0000000000 */
[----:B------:R-:W-:-:S07]  /*5cf0*/  MOV R20, R24 ;  /* 0x0000001800147202 */ /* 0x000fce0000000f00 */
[----:B------:R-:W-:Y:S05]  /*5d00*/  WARPSYNC.COLLECTIVE R17, `(.L_x_116) ;  /* 0x0000000011087348 */ /* 0x000fea0003c00000 */
[----:B------:R0:W1:Y:S02]  /*5d10*/  SHFL.DOWN P3, R34, R20, R19, R18 ;  /* 0x0800001314227389 */ /* 0x0000640000060012 */
[----:B01----:R-:W-:Y:S05]  /*5d20*/  ENDCOLLECTIVE ;  /* 0x000000000000791b */ /* 0x003fea0003800000 */
.L_x_116:
[----:B------:R-:W-:Y:S05]  /*5d30*/  BRA `(.L_x_117) ;  /* 0xffffffd800c87947 */ /* 0x000fea000383ffff */
.L_x_48:
[----:B------:R-:W-:Y:S01]  /*5d40*/  HFMA2 R19, -RZ, RZ, 0, 2.384185791015625e-07 ;  /* 0x00000004ff137431 */ /* 0x000fe200000001ff */
[----:B------:R-:W-:Y:S01]  /*5d50*/  BSSY B0, `(.L_x_118) ;  /* 0x0000005000007945 */ /* 0x000fe20003800000 */
[----:B----4-:R-:W-:-:S07]  /*5d60*/  MOV R18, 0x1f ;  /* 0x0000001f00127802 */ /* 0x010fce0000000f00 */
[----:B01-3--:R-:W-:Y:S05]  /*5d70*/  WARPSYNC.COLLECTIVE R17, `(.L_x_119) ;  /* 0x0000000011087348 */ /* 0x00bfea0003c00000 */
[----:B------:R2:W4:Y:S02]  /*5d80*/  SHFL.DOWN P3, R34, R20, R19, R18 ;  /* 0x0800001314227389 */ /* 0x0005240000060012 */
[----:B01234-:R-:W-:Y:S05]  /*5d90*/  ENDCOLLECTIVE ;  /* 0x000000000000791b */ /* 0x01ffea0003800000 */
.L_x_119:
[----:B------:R-:W-:Y:S05]  /*5da0*/  BSYNC B0 ;  /* 0x0000000000007941 */ /* 0x000fea0003800000 */
.L_x_118:
[----:B------:R-:W-:Y:S01]  /*5db0*/  FADD R14, R20, R34 ;  /* 0x00000022140e7221 */ /* 0x000fe20000000000 */
[----:B------:R-:W-:Y:S02]  /*5dc0*/  HFMA2 R18, -RZ, RZ, 0, 1.847743988037109375e-06 ;  /* 0x0000001fff127431 */ /* 0x000fe400000001ff */
[----:B------:R-:W-:Y:S02]  /*5dd0*/  IMAD.MOV.U32 R19, RZ, RZ, 0x2 ;  /* 0x00000002ff137424 */ /* 0x000fe400078e00ff */
[----:B------:R-:W-:-:S07]  /*5de0*/  MOV R20, R14 ;  /* 0x0000000e00147202 */ /* 0x000fce0000000f00 */
[----:B------:R-:W-:Y:S05]  /*5df0*/  WARPSYNC.COLLECTIVE R17, `(.L_x_120) ;  /* 0x0000000011087348 */ /* 0x000fea0003c00000 */
[----:B------:R0:W1:Y:S02]  /*5e00*/  SHFL.DOWN P3, R34, R20, R19, R18 ;  /* 0x0800001314227389 */ /* 0x0000640000060012 */
[----:B01----:R-:W-:Y:S05]  /*5e10*/  ENDCOLLECTIVE ;  /* 0x000000000000791b */ /* 0x003fea0003800000 */
.L_x_120:
[----:B------:R-:W-:Y:S02]  /*5e20*/  HFMA2 R19, -RZ, RZ, 0, 5.9604644775390625e-08 ;  /* 0x00000001ff137431 */ /* 0x000fe400000001ff */
[----:B------:R-:W-:-:S05]  /*5e30*/  FADD R22, R14, R34 ;  /* 0x000000220e167221 */ /* 0x000fca0000000000 */
[----:B------:R-:W-:-:S07]  /*5e40*/  MOV R20, R22 ;  /* 0x0000001600147202 */ /* 0x000fce0000000f00 */
[----:B------:R-:W-:Y:S05]  /*5e50*/  WARPSYNC.COLLECTIVE R17, `(.L_x_121) ;  /* 0x0000000011087348 */ /* 0x000fea0003c00000 */
[----:B------:R0:W1:Y:S02]  /*5e60*/  SHFL.DOWN P3, R34, R20, R19, R18 ;  /* 0x0800001314227389 */ /* 0x0000640000060012 */
[----:B01----:R-:W-:Y:S05]  /*5e70*/  ENDCOLLECTIVE ;  /* 0x000000000000791b */ /* 0x003fea0003800000 */
.L_x_121:
[----:B------:R-:W-:Y:S05]  /*5e80*/  BRA `(.L_x_122) ;  /* 0xffffffd800b47947 */ /* 0x000fea000383ffff */
        .weak           $__internal_0_$__cuda_sm3x_div_rn_noftz_f32_slowpath
        .type           $__internal_0_$__cuda_sm3x_div_rn_noftz_f32_slowpath,@function
        .size           $__internal_0_$__cuda_sm3x_div_rn_noftz_f32_slowpath,(.L_x_135 - $__internal_0_$__cuda_sm3x_div_rn_noftz_f32_slowpath)
$__internal_0_$__cuda_sm3x_div_rn_noftz_f32_slowpath:
[----:B------:R-:W-:Y:S01]  /*5e90*/  SHF.R.U32.HI R20, RZ, 0x17, R4 ;  /* 0x00000017ff147819 */ /* 0x000fe20000011604 */
[----:B------:R-:W-:Y:S01]  /*5ea0*/  BSSY.RECONVERGENT B0, `(.L_x_123) ;  /* 0x0000065000007945 */ /* 0x000fe20003800200 */
[----:B------:R-:W-:Y:S02]  /*5eb0*/  SHF.R.U32.HI R29, RZ, 0x17, R0 ;  /* 0x00000017ff1d7819 */ /* 0x000fe40000011600 */
[----:B------:R-:W-:Y:S02]  /*5ec0*/  LOP3.LUT R20, R20, 0xff, RZ, 0xc0, !PT ;  /* 0x000000ff14147812 */ /* 0x000fe400078ec0ff */
[----:B------:R-:W-:Y:S02]  /*5ed0*/  LOP3.LUT R29, R29, 0xff, RZ, 0xc0, !PT ;  /* 0x000000ff1d1d7812 */ /* 0x000fe400078ec0ff */
[----:B------:R-:W-:Y:S01]  /*5ee0*/  MOV R27, R4 ;  /* 0x00000004001b7202 */ /* 0x000fe20000000f00 */
[----:B------:R-:W-:Y:S01]  /*5ef0*/  VIADD R24, R20, 0xffffffff ;  /* 0xffffffff14187836 */ /* 0x000fe20000000000 */
[----:B------:R-:W-:-:S04]  /*5f00*/  IADD3 R26, PT, PT, R29, -0x1, RZ ;  /* 0xffffffff1d1a7810 */ /* 0x000fc80007ffe0ff */
[----:B------:R-:W-:-:S04]  /*5f10*/  ISETP.GT.U32.AND P0, PT, R24, 0xfd, PT ;  /* 0x000000fd1800780c */ /* 0x000fc80003f04070 */
[----:B------:R-:W-:-:S13]  /*5f20*/  ISETP.GT.U32.OR P0, PT, R26, 0xfd, P0 ;  /* 0x000000fd1a00780c */ /* 0x000fda0000704470 */
[----:B------:R-:W-:Y:S01]  /*5f30*/  @!P0 MOV R24, RZ ;  /* 0x000000ff00188202 */ /* 0x000fe20000000f00 */
[----:B------:R-:W-:Y:S06]  /*5f40*/  @!P0 BRA `(.L_x_124) ;  /* 0x0000000000648947 */ /* 0x000fec0003800000 */
[----:B------:R-:W-:Y:S02]  /*5f50*/  FSETP.GTU.FTZ.AND P0, PT, |R0|, +INF , PT ;  /* 0x7f8000000000780b */ /* 0x000fe40003f1c200 */
[----:B------:R-:W-:-:S04]  /*5f60*/  FSETP.GTU.FTZ.AND P1, PT, |R4|, +INF , PT ;  /* 0x7f8000000400780b */ /* 0x000fc80003f3c200 */
[----:B------:R-:W-:-:S13]  /*5f70*/  PLOP3.LUT P0, PT, P0, P1, PT, 0xf8, 0x8f ;  /* 0x00000000008f781c */ /* 0x000fda0000703f70 */
[----:B------:R-:W-:Y:S05]  /*5f80*/  @P0 BRA `(.L_x_125) ;  /* 0x0000000400540947 */ /* 0x000fea0003800000 */
[----:B------:R-:W-:-:S13]  /*5f90*/  LOP3.LUT P0, RZ, R27, 0x7fffffff, R0, 0xc8, !PT ;  /* 0x7fffffff1bff7812 */ /* 0x000fda000780c800 */
[----:B------:R-:W-:Y:S05]  /*5fa0*/  @!P0 BRA `(.L_x_126) ;  /* 0x0000000400448947 */ /* 0x000fea0003800000 */
[----:B------:R-:W-:Y:S02]  /*5fb0*/  FSETP.NEU.FTZ.AND P1, PT, |R0|, +INF , PT ;  /* 0x7f8000000000780b */ /* 0x000fe40003f3d200 */
[----:B------:R-:W-:Y:S02]  /*5fc0*/  FSETP.NEU.FTZ.AND P2, PT, |R4|, +INF , PT ;  /* 0x7f8000000400780b */ /* 0x000fe40003f5d200 */
[----:B------:R-:W-:-:S11]  /*5fd0*/  FSETP.NEU.FTZ.AND P0, PT, |R0|, +INF , PT ;  /* 0x7f8000000000780b */ /* 0x000fd60003f1d200 */
[----:B------:R-:W-:Y:S05]  /*5fe0*/  @!P2 BRA !P1, `(.L_x_126) ;  /* 0x000000040034a947 */ /* 0x000fea0004800000 */
[----:B------:R-:W-:-:S04]  /*5ff0*/  LOP3.LUT P1, RZ, R0, 0x7fffffff, RZ, 0xc0, !PT ;  /* 0x7fffffff00ff7812 */ /* 0x000fc8000782c0ff */
[----:B------:R-:W-:-:S13]  /*6000*/  PLOP3.LUT P1, PT, P2, P1, PT, 0x2f, 0xf2 ;  /* 0x0000000000f2781c */ /* 0x000fda0001722577 */
[----:B------:R-:W-:Y:S05]  /*6010*/  @P1 BRA `(.L_x_127) ;  /* 0x0000000400201947 */ /* 0x000fea0003800000 */
[----:B------:R-:W-:-:S04]  /*6020*/  LOP3.LUT P1, RZ, R27, 0x7fffffff, RZ, 0xc0, !PT ;  /* 0x7fffffff1bff7812 */ /* 0x000fc8000782c0ff */
[----:B------:R-:W-:-:S13]  /*6030*/  PLOP3.LUT P0, PT, P0, P1, PT, 0x2f, 0xf2 ;  /* 0x0000000000f2781c */ /* 0x000fda0000702577 */
[----:B------:R-:W-:Y:S05]  /*6040*/  @P0 BRA `(.L_x_128) ;  /* 0x0000000400080947 */ /* 0x000fea0003800000 */
[----:B------:R-:W-:-:S05]  /*6050*/  VIADD R24, R29, 0xffffffff ;  /* 0xffffffff1d187836 */ /* 0x000fca0000000000 */
[----:B------:R-:W-:Y:S02]  /*6060*/  ISETP.GE.AND P0, PT, R24, RZ, PT ;  /* 0x000000ff1800720c */ /* 0x000fe40003f06270 */
[----:B------:R-:W-:-:S04]  /*6070*/  IADD3 R24, PT, PT, R20, -0x1, RZ ;  /* 0xffffffff14187810 */ /* 0x000fc80007ffe0ff */
[----:B------:R-:W-:-:S07]  /*6080*/  ISETP.GE.AND P1, PT, R24, RZ, PT ;  /* 0x000000ff1800720c */ /* 0x000fce0003f26270 */
[----:B------:R-:W-:Y:S01]  /*6090*/  @P0 MOV R24, RZ ;  /* 0x000000ff00180202 */ /* 0x000fe20000000f00 */
[----:B------:R-:W-:Y:S01]  /*60a0*/  @!P0 FFMA R0, R0, 1.84467440737095516160e+19, RZ ;  /* 0x5f80000000008823 */ /* 0x000fe200000000ff */
[----:B------:R-:W-:-:S04]  /*60b0*/  @!P0 MOV R24, 0xffffffc0 ;  /* 0xffffffc000188802 */ /* 0x000fc80000000f00 */
[----:B------:R-:W-:Y:S01]  /*60c0*/  @!P1 FFMA R27, R4, 1.84467440737095516160e+19, RZ ;  /* 0x5f800000041b9823 */ /* 0x000fe200000000ff */
[----:B------:R-:W-:-:S07]  /*60d0*/  @!P1 VIADD R24, R24, 0x40 ;  /* 0x0000004018189836 */ /* 0x000fce0000000000 */
.L_x_124:
[----:B------:R-:W-:Y:S01]  /*60e0*/  LEA R34, R20, 0xc0800000, 0x17 ;  /* 0xc080000014227811 */ /* 0x000fe200078eb8ff */
[----:B------:R-:W-:Y:S01]  /*60f0*/  BSSY.RECONVERGENT B1, `(.L_x_129) ;  /* 0x0000036000017945 */ /* 0x000fe20003800200 */
[----:B------:R-:W-:Y:S02]  /*6100*/  IADD3 R29, PT, PT, R29, -0x7f, RZ ;  /* 0xffffff811d1d7810 */ /* 0x000fe40007ffe0ff */
[----:B------:R-:W-:-:S03]  /*6110*/  IADD3 R34, PT, PT, -R34, R27, RZ ;  /* 0x0000001b22227210 */ /* 0x000fc60007ffe1ff */
[C---:B------:R-:W-:Y:S01]  /*6120*/  IMAD R0, R29.reuse, -0x800000, R0 ;  /* 0xff8000001d007824 */ /* 0x040fe200078e0200 */
[----:B------:R-:W0:Y:S01]  /*6130*/  MUFU.RCP R26, R34 ;  /* 0x00000022001a7308 */ /* 0x000e220000001000 */
[----:B------:R-:W-:Y:S01]  /*6140*/  FADD.FTZ R27, -R34, -RZ ;  /* 0x800000ff221b7221 */ /* 0x000fe20000010100 */
[----:B------:R-:W-:-:S04]  /*6150*/  IADD3 R29, PT, PT, R29, 0x7f, -R20 ;  /* 0x0000007f1d1d7810 */ /* 0x000fc80007ffe814 */
[----:B------:R-:W-:Y:S01]  /*6160*/  IADD3 R29, PT, PT, R29, R24, RZ ;  /* 0x000000181d1d7210 */ /* 0x000fe20007ffe0ff */
[----:B0-----:R-:W-:-:S04]  /*6170*/  FFMA R31, R26, R27, 1 ;  /* 0x3f8000001a1f7423 */ /* 0x001fc8000000001b */
[----:B------:R-:W-:-:S04]  /*6180*/  FFMA R31, R26, R31, R26 ;  /* 0x0000001f1a1f7223 */ /* 0x000fc8000000001a */
[----:B------:R-:W-:-:S04]  /*6190*/  FFMA R26, R0, R31, RZ ;  /* 0x0000001f001a7223 */ /* 0x000fc800000000ff */
[----:B------:R-:W-:-:S04]  /*61a0*/  FFMA R28, R27, R26, R0 ;  /* 0x0000001a1b1c7223 */ /* 0x000fc80000000000 */
[----:B------:R-:W-:-:S04]  /*61b0*/  FFMA R28, R31, R28, R26 ;  /* 0x0000001c1f1c7223 */ /* 0x000fc8000000001a */
[----:B------:R-:W-:-:S04]  /*61c0*/  FFMA R27, R27, R28, R0 ;  /* 0x0000001c1b1b7223 */ /* 0x000fc80000000000 */
[----:B------:R-:W-:-:S05]  /*61d0*/  FFMA R0, R31, R27, R28 ;  /* 0x0000001b1f007223 */ /* 0x000fca000000001c */
[----:B------:R-:W-:-:S04]  /*61e0*/  SHF.R.U32.HI R20, RZ, 0x17, R0 ;  /* 0x00000017ff147819 */ /* 0x000fc80000011600 */
[----:B------:R-:W-:-:S05]  /*61f0*/  LOP3.LUT R20, R20, 0xff, RZ, 0xc0, !PT ;  /* 0x000000ff14147812 */ /* 0x000fca00078ec0ff */
[----:B------:R-:W-:-:S05]  /*6200*/  IMAD.IADD R20, R20, 0x1, R29 ;  /* 0x0000000114147824 */ /* 0x000fca00078e021d */
[----:B------:R-:W-:-:S04]  /*6210*/  IADD3 R24, PT, PT, R20, -0x1, RZ ;  /* 0xffffffff14187810 */ /* 0x000fc80007ffe0ff */
[----:B------:R-:W-:-:S13]  /*6220*/  ISETP.GE.U32.AND P0, PT, R24, 0xfe, PT ;  /* 0x000000fe1800780c */ /* 0x000fda0003f06070 */
[----:B------:R-:W-:Y:S05]  /*6230*/  @!P0 BRA `(.L_x_130) ;  /* 0x0000000000808947 */ /* 0x000fea0003800000 */
[----:B------:R-:W-:-:S13]  /*6240*/  ISETP.GT.AND P0, PT, R20, 0xfe, PT ;  /* 0x000000fe1400780c */ /* 0x000fda0003f04270 */
[----:B------:R-:W-:Y:S05]  /*6250*/  @P0 BRA `(.L_x_131) ;  /* 0x00000000006c0947 */ /* 0x000fea0003800000 */
[----:B------:R-:W-:-:S13]  /*6260*/  ISETP.GE.AND P0, PT, R20, 0x1, PT ;  /* 0x000000011400780c */ /* 0x000fda0003f06270 */
[----:B------:R-:W-:Y:S05]  /*6270*/  @P0 BRA `(.L_x_132) ;  /* 0x0000000000740947 */ /* 0x000fea0003800000 */
[----:B------:R-:W-:Y:S02]  /*6280*/  ISETP.GE.AND P0, PT, R20, -0x18, PT ;  /* 0xffffffe81400780c */ /* 0x000fe40003f06270 */
[----:B------:R-:W-:-:S11]  /*6290*/  LOP3.LUT R0, R0, 0x80000000, RZ, 0xc0, !PT ;  /* 0x8000000000007812 */ /* 0x000fd600078ec0ff */
[----:B------:R-:W-:Y:S05]  /*62a0*/  @!P0 BRA `(.L_x_132) ;  /* 0x0000000000688947 */ /* 0x000fea0003800000 */
[CCC-:B------:R-:W-:Y:S01]  /*62b0*/  FFMA.RZ R24, R31.reuse, R27.reuse, R28.reuse ;  /* 0x0000001b1f187223 */ /* 0x1c0fe2000000c01c */
[CCC-:B------:R-:W-:Y:S01]  /*62c0*/  FFMA.RP R26, R31.reuse, R27.reuse, R28.reuse ;  /* 0x0000001b1f1a7223 */ /* 0x1c0fe2000000801c */
[----:B------:R-:W-:Y:S01]  /*62d0*/  FFMA.RM R31, R31, R27, R28 ;  /* 0x0000001b1f1f7223 */ /* 0x000fe2000000401c */
[----:B------:R-:W-:Y:S02]  /*62e0*/  IADD3 R27, PT, PT, R20, 0x20, RZ ;  /* 0x00000020141b7810 */ /* 0x000fe40007ffe0ff */
[----:B------:R-:W-:Y:S02]  /*62f0*/  LOP3.LUT R24, R24, 0x7fffff, RZ, 0xc0, !PT ;  /* 0x007fffff18187812 */ /* 0x000fe400078ec0ff */
[----:B------:R-:W-:Y:S02]  /*6300*/  ISETP.NE.AND P2, PT, R20, RZ, PT ;  /* 0x000000ff1400720c */ /* 0x000fe40003f45270 */
[----:B------:R-:W-:Y:S02]  /*6310*/  LOP3.LUT R24, R24, 0x800000, RZ, 0xfc, !PT ;  /* 0x0080000018187812 */ /* 0x000fe400078efcff */
[----:B------:R-:W-:-:S02]  /*6320*/  ISETP.NE.AND P1, PT, R20, RZ, PT ;  /* 0x000000ff1400720c */ /* 0x000fc40003f25270 */
[----:B------:R-:W-:Y:S02]  /*6330*/  IADD3 R20, PT, PT, -R20, RZ, RZ ;  /* 0x000000ff14147210 */ /* 0x000fe40007ffe1ff */
[----:B------:R-:W-:Y:S02]  /*6340*/  SHF.L.U32 R27, R24, R27, RZ ;  /* 0x0000001b181b7219 */ /* 0x000fe400000006ff */
[----:B------:R-:W-:Y:S02]  /*6350*/  FSETP.NEU.FTZ.AND P0, PT, R26, R31, PT ;  /* 0x0000001f1a00720b */ /* 0x000fe40003f1d000 */
[----:B------:R-:W-:Y:S02]  /*6360*/  SEL R29, R20, RZ, P2 ;  /* 0x000000ff141d7207 */ /* 0x000fe40001000000 */
[----:B------:R-:W-:Y:S02]  /*6370*/  ISETP.NE.AND P1, PT, R27, RZ, P1 ;  /* 0x000000ff1b00720c */ /* 0x000fe40000f25270 */
[----:B------:R-:W-:-:S02]  /*6380*/  SHF.R.U32.HI R29, RZ, R29, R24 ;  /* 0x0000001dff1d7219 */ /* 0x000fc40000011618 */
[----:B------:R-:W-:Y:S02]  /*6390*/  PLOP3.LUT P0, PT, P0, P1, PT, 0xf8, 0x8f ;  /* 0x00000000008f781c */ /* 0x000fe40000703f70 */
[----:B------:R-:W-:Y:S02]  /*63a0*/  SHF.R.U32.HI R20, RZ, 0x1, R29 ;  /* 0x00000001ff147819 */ /* 0x000fe4000001161d */
[----:B------:R-:W-:-:S04]  /*63b0*/  SEL R27, RZ, 0x1, !P0 ;  /* 0x00000001ff1b7807 */ /* 0x000fc80004000000 */
[----:B------:R-:W-:-:S04]  /*63c0*/  LOP3.LUT R24, R27, 0x1, R20, 0xf8, !PT ;  /* 0x000000011b187812 */ /* 0x000fc800078ef814 */
[----:B------:R-:W-:-:S05]  /*63d0*/  LOP3.LUT R29, R24, R29, RZ, 0xc0, !PT ;  /* 0x0000001d181d7212 */ /* 0x000fca00078ec0ff */
[----:B------:R-:W-:-:S05]  /*63e0*/  IMAD.IADD R29, R20, 0x1, R29 ;  /* 0x00000001141d7824 */ /* 0x000fca00078e021d */
[----:B------:R-:W-:Y:S01]  /*63f0*/  LOP3.LUT R0, R29, R0, RZ, 0xfc, !PT ;  /* 0x000000001d007212 */ /* 0x000fe200078efcff */
[----:B------:R-:W-:Y:S06]  /*6400*/  BRA `(.L_x_132) ;  /* 0x0000000000107947 */ /* 0x000fec0003800000 */
.L_x_131:
[----:B------:R-:W-:-:S04]  /*6410*/  LOP3.LUT R0, R0, 0x80000000, RZ, 0xc0, !PT ;  /* 0x8000000000007812 */ /* 0x000fc800078ec0ff */
[----:B------:R-:W-:Y:S01]  /*6420*/  LOP3.LUT R0, R0, 0x7f800000, RZ, 0xfc, !PT ;  /* 0x7f80000000007812 */ /* 0x000fe200078efcff */
[----:B------:R-:W-:Y:S06]  /*6430*/  BRA `(.L_x_132) ;  /* 0x0000000000047947 */ /* 0x000fec0003800000 */
.L_x_130:
[----:B------:R-:W-:-:S07]  /*6440*/  LEA R0, R29, R0, 0x17 ;  /* 0x000000001d007211 */ /* 0x000fce00078eb8ff */
.L_x_132:
[----:B------:R-:W-:Y:S05]  /*6450*/  BSYNC.RECONVERGENT B1 ;  /* 0x0000000000017941 */ /* 0x000fea0003800200 */
.L_x_129:
[----:B------:R-:W-:Y:S05]  /*6460*/  BRA `(.L_x_133) ;  /* 0x0000000000207947 */ /* 0x000fea0003800000 */
.L_x_128:
[----:B------:R-:W-:-:S04]  /*6470*/  LOP3.LUT R0, R27, 0x80000000, R0, 0x48, !PT ;  /* 0x800000001b007812 */ /* 0x000fc800078e4800 */
[----:B------:R-:W-:Y:S01]  /*6480*/  LOP3.LUT R0, R0, 0x7f800000, RZ, 0xfc, !PT ;  /* 0x7f80000000007812 */ /* 0x000fe200078efcff */
[----:B------:R-:W-:Y:S06]  /*6490*/  BRA `(.L_x_133) ;  /* 0x0000000000147947 */ /* 0x000fec0003800000 */
.L_x_127:
[----:B------:R-:W-:Y:S01]  /*64a0*/  LOP3.LUT R0, R27, 0x80000000, R0, 0x48, !PT ;  /* 0x800000001b007812 */ /* 0x000fe200078e4800 */
[----:B------:R-:W-:Y:S06]  /*64b0*/  BRA `(.L_x_133) ;  /* 0x00000000000c7947 */ /* 0x000fec0003800000 */
.L_x_126:
[----:B------:R-:W0:Y:S01]  /*64c0*/  MUFU.RSQ R0, -QNAN ;  /* 0xffc0000000007908 */ /* 0x000e220000001400 */
[----:B------:R-:W-:Y:S05]  /*64d0*/  BRA `(.L_x_133) ;  /* 0x0000000000047947 */ /* 0x000fea0003800000 */
.L_x_125:
[----:B------:R-:W-:-:S07]  /*64e0*/  FADD.FTZ R0, R0, R4 ;  /* 0x0000000400007221 */ /* 0x000fce0000010000 */
.L_x_133:
[----:B------:R-:W-:Y:S05]  /*64f0*/  BSYNC.RECONVERGENT B0 ;  /* 0x0000000000007941 */ /* 0x000fea0003800200 */
.L_x_123:
[----:B------:R-:W-:Y:S01]  /*6500*/  HFMA2 R27, -RZ, RZ, 0, 0 ;  /* 0x00000000ff1b7431 */ /* 0x000fe200000001ff */
[----:B------:R-:W-:-:S04]  /*6510*/  MOV R26, R18 ;  /* 0x00000012001a7202 */ /* 0x000fc80000000f00 */
[----:B0-----:R-:W-:Y:S05]  /*6520*/  RET.REL.NODEC R26 `(_Z22flash_attention_kernelPK6__halfS1_S1_PS_iiiiii) ;  /* 0xffffff981ab47950 */ /* 0x001fea0003c3ffff */
.L_x_134:
[----:B------:R-:W-:-:S00]  /*6530*/  BRA `(.L_x_134) ;  /* 0xfffffffc00fc7947 */ /* 0x000fc0000383ffff */
[----:B------:R-:W-:-:S00]  /*6540*/  NOP ;  /* 0x0000000000007918 */ /* 0x000fc00000000000 */
        /* <DEDUP_REMOVED lines=11> */
.L_x_135:


//--------------------- .nv.shared._Z22flash_attention_kernelPK6__halfS1_S1_PS_iiiiii --------------------------
	.section	.nv.shared._Z22flash_attention_kernelPK6__halfS1_S1_PS_iiiiii,"aw",@nobits
	.sectionflags	@""
	.align	16
	.zero		1024


//--------------------- .nv.shared.reserved.0     --------------------------
	.section	.nv.shared.reserved.0,"aw",@nobits
	.weak		__nv_reservedSMEM_offset_0_alias
	.size		__nv_reservedSMEM_offset_0_alias, 0, 64
	.other		__nv_reservedSMEM_offset_0_alias,@"STO_CUDA_RESERVED_SHARED STV_DEFAULT"
__nv_reservedSMEM_offset_0_alias:
	.zero		0
	.zero		64


//--------------------- .nv.constant0._Z22flash_attention_kernelPK6__halfS1_S1_PS_iiiiii --------------------------
	.section	.nv.constant0._Z22flash_attention_kernelPK6__halfS1_S1_PS_iiiiii,"a",@progbits
	.sectionflags	@""
	.align	4
.nv.constant0._Z22flash_attention_kernelPK6__halfS1_S1_PS_iiiiii:
	.zero		952


//--------------------- SYMBOLS --------------------------

	.type		.nv.reservedSmem.offset0,@object
	.size		.nv.reservedSmem.offset0,0x4
	.type		.nv.reservedSmem.cap,@object
	.size		.nv.reservedSmem.cap,0x4
